// auto-generated by cutlass_sweep.gemm — config: {"arch": "sm_90", "cluster_m": 1, "cluster_n": 1, "dtype": "e4m3", "dtype_b": "e4m3", "layout": "nt", "stages": 7, "tile_k": 64, "tile_m": 64, "tile_n": 64}
#include "cutlass/cutlass.h"
#include "cutlass/gemm/collective/collective_builder.hpp"
#include "cutlass/gemm/device/gemm_universal_adapter.h"
#include "cutlass/gemm/kernel/gemm_universal.hpp"
#include "cutlass/epilogue/collective/collective_builder.hpp"

using ElemA = cutlass::float_e4m3_t;
using ElemB = cutlass::float_e4m3_t;
using ElemCD = cutlass::float_e4m3_t;
using Acc  = float;
using TileShape    = cute::Shape<cute::_64, cute::_64, cute::_64>;
using ClusterShape = cute::Shape<cute::_1, cute::_1, cute::_1>;

using CollectiveEpilogue = typename cutlass::epilogue::collective::CollectiveBuilder<
    cutlass::arch::Sm90, cutlass::arch::OpClassTensorOp,
    TileShape, ClusterShape,
    cutlass::epilogue::collective::EpilogueTileAuto,
    Acc, Acc,
    ElemCD, cutlass::layout::RowMajor, 128 / cutlass::sizeof_bits<ElemCD>::value,
    ElemCD, cutlass::layout::RowMajor, 128 / cutlass::sizeof_bits<ElemCD>::value,
    cutlass::epilogue::collective::EpilogueScheduleAuto
  >::CollectiveOp;

using CollectiveMainloop = typename cutlass::gemm::collective::CollectiveBuilder<
    cutlass::arch::Sm90, cutlass::arch::OpClassTensorOp,
    ElemA, cutlass::layout::RowMajor, 128 / cutlass::sizeof_bits<ElemA>::value,
    ElemB, cutlass::layout::ColumnMajor, 128 / cutlass::sizeof_bits<ElemB>::value,
    Acc,
    TileShape, ClusterShape,
    cutlass::gemm::collective::StageCount<7>,
    cutlass::gemm::collective::KernelScheduleAuto
  >::CollectiveOp;

using GemmKernel = cutlass::gemm::kernel::GemmUniversal<
    cute::Shape<int,int,int,int>,
    CollectiveMainloop,
    CollectiveEpilogue
>;
using Gemm = cutlass::gemm::device::GemmUniversalAdapter<GemmKernel>;

// Force the device kernel symbol into the cubin without needing a host main.
auto* _anchor = &cutlass::device_kernel<GemmKernel>;


// ===== COMPILED SASS (sm_90a) =====

	.target	sm_90a

	.elftype	@"ET_EXEC"


//--------------------- .note.nv.tkinfo           --------------------------
	.section	.note.nv.tkinfo,"",@"SHT_NOTE"
	.sectionflags	@"SHF_NOTE_NV_TKINFO"
	.tkinfo
        /*0018*/ 	.word	0x00000002
        /*0030*/ 	.string	""
        /*0030*/ 	.string	"ptxas"
        /*0030*/ 	.string	"Cuda compilation tools, release 13.0, V13.0.88"
        /*0030*/ 	.string	"Build cuda_13.0.r13.0/compiler.36424714_0"
        /*0030*/ 	.string	"-arch sm_90a -m 64 "



//--------------------- .note.nv.cuinfo           --------------------------
	.section	.note.nv.cuinfo,"",@"SHT_NOTE"
	.sectionflags	@"SHF_NOTE_NV_CUINFO"
        /*0018*/ 	.short	0x0002
        /*001a*/ 	.short	0x005a
        /*001c*/ 	.short	0x0082
	.zero		2


//--------------------- .nv.info                  --------------------------
	.section	.nv.info,"",@"SHT_CUDA_INFO"
	.align	4


	//----- nvinfo : EIATTR_REGCOUNT
	.align		4
        /*0000*/ 	.byte	0x04, 0x2f
        /*0002*/ 	.short	(.L_12 - .L_11)
	.align		4
.L_11:
        /*0004*/ 	.word	index@(_ZN7cutlass13device_kernelINS_4gemm6kernel13GemmUniversalIN4cute5tupleIJiiiiEEENS1_10collective13CollectiveMmaINS1_37MainloopSm90TmaGmmaWarpSpecializedFP8ILi7ENS5_IJNS4_1CILi1EEESB_SB_EEENS1_32KernelTmaWarpSpecializedPingpongEEENS5_IJNSA_ILi64EEESF_SF_EEENS_12float_e4m3_tENS5_IJlSB_lEEESH_SI_NS4_8TiledMMAINS4_8MMA_AtomIJNS4_4SM904GMMA30MMA_64x64x32_F32E4M3E4M3_SS_TNILNSM_7ScaleInE1ELSO_1EEEEEENS4_6LayoutISC_NS5_IJNSA_ILi0EEESS_SS_EEEEENS5_IJNS4_10UnderscoreESV_SV_EEEEENS4_13SM90_TMA_LOADENS4_14ComposedLayoutINS4_7SwizzleILi2ELi4ELi3EEENS4_18smem_ptr_flag_bitsILi8EEENSR_INS5_IJNSA_ILi8EEESF_EEENS5_IJSF_SB_EEEEEEEvNS4_8identityESY_S18_vS19_EENS_8epilogue10collective6detail29Sm90TmaWarpSpecializedAdapterINS1C_15DefaultEpilogueISH_SI_SI_NS1B_6thread17LinearCombinationISH_Li1EffLNS1G_9ScaleType4KindE0ELNS_15FloatRoundStyleE2ESH_EENS1_15EpilogueDefaultEEEEEvvEEEEvNT_6ParamsE)
        /*0008*/ 	.word	0x000000a8


	//----- nvinfo : EIATTR_FRAME_SIZE
	.align		4
.L_12:
        /*000c*/ 	.byte	0x04, 0x11
        /*000e*/ 	.short	(.L_14 - .L_13)
	.align		4
.L_13:
        /*0010*/ 	.word	index@(_ZN7cutlass13device_kernelINS_4gemm6kernel13GemmUniversalIN4cute5tupleIJiiiiEEENS1_10collective13CollectiveMmaINS1_37MainloopSm90TmaGmmaWarpSpecializedFP8ILi7ENS5_IJNS4_1CILi1EEESB_SB_EEENS1_32KernelTmaWarpSpecializedPingpongEEENS5_IJNSA_ILi64EEESF_SF_EEENS_12float_e4m3_tENS5_IJlSB_lEEESH_SI_NS4_8TiledMMAINS4_8MMA_AtomIJNS4_4SM904GMMA30MMA_64x64x32_F32E4M3E4M3_SS_TNILNSM_7ScaleInE1ELSO_1EEEEEENS4_6LayoutISC_NS5_IJNSA_ILi0EEESS_SS_EEEEENS5_IJNS4_10UnderscoreESV_SV_EEEEENS4_13SM90_TMA_LOADENS4_14ComposedLayoutINS4_7SwizzleILi2ELi4ELi3EEENS4_18smem_ptr_flag_bitsILi8EEENSR_INS5_IJNSA_ILi8EEESF_EEENS5_IJSF_SB_EEEEEEEvNS4_8identityESY_S18_vS19_EENS_8epilogue10collective6detail29Sm90TmaWarpSpecializedAdapterINS1C_15DefaultEpilogueISH_SI_SI_NS1B_6thread17LinearCombinationISH_Li1EffLNS1G_9ScaleType4KindE0ELNS_15FloatRoundStyleE2ESH_EENS1_15EpilogueDefaultEEEEEvvEEEEvNT_6ParamsE)
        /*0014*/ 	.word	0x00000000


	//----- nvinfo : EIATTR_MIN_STACK_SIZE
	.align		4
.L_14:
        /*0018*/ 	.byte	0x04, 0x12
        /*001a*/ 	.short	(.L_16 - .L_15)
	.align		4
.L_15:
        /*001c*/ 	.word	index@(_ZN7cutlass13device_kernelINS_4gemm6kernel13GemmUniversalIN4cute5tupleIJiiiiEEENS1_10collective13CollectiveMmaINS1_37MainloopSm90TmaGmmaWarpSpecializedFP8ILi7ENS5_IJNS4_1CILi1EEESB_SB_EEENS1_32KernelTmaWarpSpecializedPingpongEEENS5_IJNSA_ILi64EEESF_SF_EEENS_12float_e4m3_tENS5_IJlSB_lEEESH_SI_NS4_8TiledMMAINS4_8MMA_AtomIJNS4_4SM904GMMA30MMA_64x64x32_F32E4M3E4M3_SS_TNILNSM_7ScaleInE1ELSO_1EEEEEENS4_6LayoutISC_NS5_IJNSA_ILi0EEESS_SS_EEEEENS5_IJNS4_10UnderscoreESV_SV_EEEEENS4_13SM90_TMA_LOADENS4_14ComposedLayoutINS4_7SwizzleILi2ELi4ELi3EEENS4_18smem_ptr_flag_bitsILi8EEENSR_INS5_IJNSA_ILi8EEESF_EEENS5_IJSF_SB_EEEEEEEvNS4_8identityESY_S18_vS19_EENS_8epilogue10collective6detail29Sm90TmaWarpSpecializedAdapterINS1C_15DefaultEpilogueISH_SI_SI_NS1B_6thread17LinearCombinationISH_Li1EffLNS1G_9ScaleType4KindE0ELNS_15FloatRoundStyleE2ESH_EENS1_15EpilogueDefaultEEEEEvvEEEEvNT_6ParamsE)
        /*0020*/ 	.word	0x00000000
.L_16:


//--------------------- .nv.compat                --------------------------
	.section	.nv.compat,"",@"SHT_CUDA_COMPAT_INFO"
	.align	4
        /*0000*/ 	.byte	0x02, 0x09, 0x01, 0x00, 0x02, 0x02, 0x04, 0x00, 0x02, 0x05, 0x05, 0x00, 0x03, 0x07, 0x01, 0x01
        /*0010*/ 	.byte	0x02, 0x03, 0x01, 0x00, 0x02, 0x06, 0x01, 0x00, 0x04, 0x0b, 0x08, 0x00, 0x00, 0x00, 0x00, 0x00
        /*0020*/ 	.byte	0x00, 0x00, 0x00, 0x00


//--------------------- .nv.info._ZN7cutlass13device_kernelINS_4gemm6kernel13GemmUniversalIN4cute5tupleIJiiiiEEENS1_10collective13CollectiveMmaINS1_37MainloopSm90TmaGmmaWarpSpecializedFP8ILi7ENS5_IJNS4_1CILi1EEESB_SB_EEENS1_32KernelTmaWarpSpecializedPingpongEEENS5_IJNSA_ILi64EEESF_SF_EEENS_12float_e4m3_tENS5_IJlSB_lEEESH_SI_NS4_8TiledMMAINS4_8MMA_AtomIJNS4_4SM904GMMA30MMA_64x64x32_F32E4M3E4M3_SS_TNILNSM_7ScaleInE1ELSO_1EEEEEENS4_6LayoutISC_NS5_IJNSA_ILi0EEESS_SS_EEEEENS5_IJNS4_10UnderscoreESV_SV_EEEEENS4_13SM90_TMA_LOADENS4_14ComposedLayoutINS4_7SwizzleILi2ELi4ELi3EEENS4_18smem_ptr_flag_bitsILi8EEENSR_INS5_IJNSA_ILi8EEESF_EEENS5_IJSF_SB_EEEEEEEvNS4_8identityESY_S18_vS19_EENS_8epilogue10collective6detail29Sm90TmaWarpSpecializedAdapterINS1C_15DefaultEpilogueISH_SI_SI_NS1B_6thread17LinearCombinationISH_Li1EffLNS1G_9ScaleType4KindE0ELNS_15FloatRoundStyleE2ESH_EENS1_15EpilogueDefaultEEEEEvvEEEEvNT_6ParamsE --------------------------
	.section	.nv.info._ZN7cutlass13device_kernelINS_4gemm6kernel13GemmUniversalIN4cute5tupleIJiiiiEEENS1_10collective13CollectiveMmaINS1_37MainloopSm90TmaGmmaWarpSpecializedFP8ILi7ENS5_IJNS4_1CILi1EEESB_SB_EEENS1_32KernelTmaWarpSpecializedPingpongEEENS5_IJNSA_ILi64EEESF_SF_EEENS_12float_e4m3_tENS5_IJlSB_lEEESH_SI_NS4_8TiledMMAINS4_8MMA_AtomIJNS4_4SM904GMMA30MMA_64x64x32_F32E4M3E4M3_SS_TNILNSM_7ScaleInE1ELSO_1EEEEEENS4_6LayoutISC_NS5_IJNSA_ILi0EEESS_SS_EEEEENS5_IJNS4_10UnderscoreESV_SV_EEEEENS4_13SM90_TMA_LOADENS4_14ComposedLayoutINS4_7SwizzleILi2ELi4ELi3EEENS4_18smem_ptr_flag_bitsILi8EEENSR_INS5_IJNSA_ILi8EEESF_EEENS5_IJSF_SB_EEEEEEEvNS4_8identityESY_S18_vS19_EENS_8epilogue10collective6detail29Sm90TmaWarpSpecializedAdapterINS1C_15DefaultEpilogueISH_SI_SI_NS1B_6thread17LinearCombinationISH_Li1EffLNS1G_9ScaleType4KindE0ELNS_15FloatRoundStyleE2ESH_EENS1_15EpilogueDefaultEEEEEvvEEEEvNT_6ParamsE,"",@"SHT_CUDA_INFO"
	.sectionflags	@""
	.align	4


	//----- nvinfo : EIATTR_CUDA_API_VERSION
	.align		4
        /*0000*/ 	.byte	0x04, 0x37
        /*0002*/ 	.short	(.L_18 - .L_17)
.L_17:
        /*0004*/ 	.word	0x00000082


	//----- nvinfo : EIATTR_KPARAM_INFO
	.align		4
.L_18:
        /*0008*/ 	.byte	0x04, 0x17
        /*000a*/ 	.short	(.L_20 - .L_19)
.L_19:
        /*000c*/ 	.word	0x00000000
        /*0010*/ 	.short	0x0000
        /*0012*/ 	.short	0x0070
        /*0014*/ 	.byte	0x00, 0xf0, 0x01, 0x10


	//----- nvinfo : EIATTR_SPARSE_MMA_MASK
	.align		4
.L_20:
        /*0018*/ 	.byte	0x03, 0x50
        /*001a*/ 	.short	0x0000


	//----- nvinfo : EIATTR_MAXREG_COUNT
	.align		4
        /*001c*/ 	.byte	0x03, 0x1b
        /*001e*/ 	.short	0x00a8


	//----- nvinfo : EIATTR_NUM_BARRIERS
	.align		4
        /*0020*/ 	.byte	0x02, 0x4c
        /*0022*/ 	.byte	0x01
	.zero		1


	//----- nvinfo : EIATTR_MERCURY_ISA_VERSION
	.align		4
        /*0024*/ 	.byte	0x03, 0x5f
        /*0026*/ 	.short	0x0101


	//----- nvinfo : EIATTR_INT_WARP_WIDE_INSTR_OFFSETS
	.align		4
        /*0028*/ 	.byte	0x04, 0x31
        /*002a*/ 	.short	(.L_22 - .L_21)


	//   ....[0]....
.L_21:
        /*002c*/ 	.word	0x00000480


	//   ....[1]....
        /*0030*/ 	.word	0x000004a0


	//   ....[2]....
        /*0034*/ 	.word	0x00000520


	//   ....[3]....
        /*0038*/ 	.word	0x00000530


	//   ....[4]....
        /*003c*/ 	.word	0x00000540


	//   ....[5]....
        /*0040*/ 	.word	0x00000560


	//   ....[6]....
        /*0044*/ 	.word	0x000005b0


	//   ....[7]....
        /*0048*/ 	.word	0x000005d0


	//----- nvinfo : EIATTR_COOP_GROUP_MASK_REGIDS
	.align		4
.L_22:
        /*004c*/ 	.byte	0x04, 0x29
        /*004e*/ 	.short	(.L_24 - .L_23)


	//   ....[0]....
.L_23:
        /*0050*/ 	.word	0xffffffff


	//   ....[1]....
        /*0054*/ 	.word	0xffffffff


	//   ....[2]....
        /*0058*/ 	.word	0xffffffff


	//   ....[3]....
        /*005c*/ 	.word	0xffffffff


	//   ....[4]....
        /*0060*/ 	.word	0xffffffff


	//   ....[5]....
        /*0064*/ 	.word	0xffffffff


	//----- nvinfo : EIATTR_COOP_GROUP_INSTR_OFFSETS
	.align		4
.L_24:
        /*0068*/ 	.byte	0x04, 0x28
        /*006a*/ 	.short	(.L_26 - .L_25)


	//   ....[0]....
.L_25:
        /*006c*/ 	.word	0x00000060


	//   ....[1]....
        /*0070*/ 	.word	0x00000070


	//   ....[2]....
        /*0074*/ 	.word	0x00000130


	//   ....[3]....
        /*0078*/ 	.word	0x00000320


	//   ....[4]....
        /*007c*/ 	.word	0x00000360


	//   ....[5]....
        /*0080*/ 	.word	0x000003a0


	//----- nvinfo : EIATTR_REG_RECONFIG
	.align		4
.L_26:
        /*0084*/ 	.byte	0x01, 0x54
	.zero		2


	//----- nvinfo : EIATTR_MBARRIER_INSTR_OFFSETS
	.align		4
        /*0088*/ 	.byte	0x04, 0x39
        /*008a*/ 	.short	(.L_28 - .L_27)


	//   ....[0]....
.L_27:
        /*008c*/ 	.word	0x00000230
        /*0090*/ 	.word	0x000000ff
        /*0094*/ 	.word	0x00000000
        /*0098*/ 	.short	0x0100
        /*009a*/ 	.byte	0x08
	.zero		1


	//   ....[1]....
        /*009c*/ 	.word	0x00000240
        /*00a0*/ 	.word	0x000000ff
        /*00a4*/ 	.word	0x00000038
        /*00a8*/ 	.short	0x0100
        /*00aa*/ 	.byte	0x08
	.zero		1


	//   ....[2]....
        /*00ac*/ 	.word	0x00000250
        /*00b0*/ 	.word	0x000000ff
        /*00b4*/ 	.word	0x00000008
        /*00b8*/ 	.short	0x0100
        /*00ba*/ 	.byte	0x08
	.zero		1


	//   ....[3]....
        /*00bc*/ 	.word	0x00000260
        /*00c0*/ 	.word	0x000000ff
        /*00c4*/ 	.word	0x00000040
        /*00c8*/ 	.short	0x0100
        /*00ca*/ 	.byte	0x08
	.zero		1


	//   ....[4]....
        /*00cc*/ 	.word	0x00000270
        /*00d0*/ 	.word	0x000000ff
        /*00d4*/ 	.word	0x00000010
        /*00d8*/ 	.short	0x0100
        /*00da*/ 	.byte	0x08
	.zero		1


	//   ....[5]....
        /*00dc*/ 	.word	0x00000280
        /*00e0*/ 	.word	0x000000ff
        /*00e4*/ 	.word	0x00000048
        /*00e8*/ 	.short	0x0100
        /*00ea*/ 	.byte	0x08
	.zero		1


	//   ....[6]....
        /*00ec*/ 	.word	0x00000290
        /*00f0*/ 	.word	0x000000ff
        /*00f4*/ 	.word	0x00000018
        /*00f8*/ 	.short	0x0100
        /*00fa*/ 	.byte	0x08
	.zero		1


	//   ....[7]....
        /*00fc*/ 	.word	0x000002a0
        /*0100*/ 	.word	0x000000ff
        /*0104*/ 	.word	0x00000050
        /*0108*/ 	.short	0x0100
        /*010a*/ 	.byte	0x08
	.zero		1


	//   ....[8]....
        /*010c*/ 	.word	0x000002b0
        /*0110*/ 	.word	0x000000ff
        /*0114*/ 	.word	0x00000020
        /*0118*/ 	.short	0x0100
        /*011a*/ 	.byte	0x08
	.zero		1


	//   ....[9]....
        /*011c*/ 	.word	0x000002c0
        /*0120*/ 	.word	0x000000ff
        /*0124*/ 	.word	0x00000058
        /*0128*/ 	.short	0x0100
        /*012a*/ 	.byte	0x08
	.zero		1


	//   ....[10]....
        /*012c*/ 	.word	0x000002d0
        /*0130*/ 	.word	0x000000ff
        /*0134*/ 	.word	0x00000028
        /*0138*/ 	.short	0x0100
        /*013a*/ 	.byte	0x08
	.zero		1


	//   ....[11]....
        /*013c*/ 	.word	0x000002e0
        /*0140*/ 	.word	0x000000ff
        /*0144*/ 	.word	0x00000060
        /*0148*/ 	.short	0x0100
        /*014a*/ 	.byte	0x08
	.zero		1


	//   ....[12]....
        /*014c*/ 	.word	0x000002f0
        /*0150*/ 	.word	0x000000ff
        /*0154*/ 	.word	0x00000030
        /*0158*/ 	.short	0x0100
        /*015a*/ 	.byte	0x08
	.zero		1


	//   ....[13]....
        /*015c*/ 	.word	0x00000300
        /*0160*/ 	.word	0x000000ff
        /*0164*/ 	.word	0x00000068
        /*0168*/ 	.short	0x0100
        /*016a*/ 	.byte	0x08
	.zero		1


	//   ....[14]....
        /*016c*/ 	.word	0x00000610
        /*0170*/ 	.word	0x000000ff
        /*0174*/ 	.word	0x000000a0
        /*0178*/ 	.short	0x0100
        /*017a*/ 	.byte	0x08
	.zero		1


	//   ....[15]....
        /*017c*/ 	.word	0x00000680
        /*0180*/ 	.word	0x000000ff
        /*0184*/ 	.word	0x000000a8
        /*0188*/ 	.short	0x0100
        /*018a*/ 	.byte	0x08
	.zero		1


	//   ....[16]....
        /*018c*/ 	.word	0x000006a0
        /*0190*/ 	.word	0x000000ff
        /*0194*/ 	.word	0x00000080
        /*0198*/ 	.short	0x0100
        /*019a*/ 	.byte	0x09
	.zero		1


	//   ....[17]....
        /*019c*/ 	.word	0x000006b0
        /*01a0*/ 	.word	0x000000ff
        /*01a4*/ 	.word	0x00000088
        /*01a8*/ 	.short	0x0100
        /*01aa*/ 	.byte	0x09
	.zero		1


	//   ....[18]....
        /*01ac*/ 	.word	0x000006c0
        /*01b0*/ 	.word	0x000000ff
        /*01b4*/ 	.word	0x00000090
        /*01b8*/ 	.short	0x0100
        /*01ba*/ 	.byte	0x09
	.zero		1


	//   ....[19]....
        /*01bc*/ 	.word	0x000006d0
        /*01c0*/ 	.word	0x000000ff
        /*01c4*/ 	.word	0x00000098
        /*01c8*/ 	.short	0x0100
        /*01ca*/ 	.byte	0x09
	.zero		1


	//   ....[20]....
        /*01cc*/ 	.word	0x00001520
        /*01d0*/ 	.word	0x000000ff
        /*01d4*/ 	.word	0xfffffff8
        /*01d8*/ 	.short	0x010a
        /*01da*/ 	.byte	0x0f
	.zero		1


	//   ....[21]....
        /*01dc*/ 	.word	0x000017f0
        /*01e0*/ 	.word	0x000000ff
        /*01e4*/ 	.word	0x00000000
        /*01e8*/ 	.short	0x010a
        /*01ea*/ 	.byte	0x06
	.zero		1


	//   ....[22]....
        /*01ec*/ 	.word	0x00001830
        /*01f0*/ 	.word	0x000000ff
        /*01f4*/ 	.word	0x00000000
        /*01f8*/ 	.short	0x010a
        /*01fa*/ 	.byte	0x06
	.zero		1


	//   ....[23]....
        /*01fc*/ 	.word	0x00001da0
        /*0200*/ 	.word	0x000000ff
        /*0204*/ 	.word	0x00000000
        /*0208*/ 	.short	0x010a
        /*020a*/ 	.byte	0x09
	.zero		1


	//   ....[24]....
        /*020c*/ 	.word	0x00001de0
        /*0210*/ 	.word	0x000000ff
        /*0214*/ 	.word	0x00000000
        /*0218*/ 	.short	0x010a
        /*021a*/ 	.byte	0x09
	.zero		1


	//   ....[25]....
        /*021c*/ 	.word	0x000021c0
        /*0220*/ 	.word	0x000000ff
        /*0224*/ 	.word	0x00000000
        /*0228*/ 	.short	0x0101
        /*022a*/ 	.byte	0x08
	.zero		1


	//   ....[26]....
        /*022c*/ 	.word	0x00002530
        /*0230*/ 	.word	0x0000000f
        /*0234*/ 	.word	0x00000000
        /*0238*/ 	.short	0x0101
        /*023a*/ 	.byte	0x18
	.zero		1


	//   ....[27]....
        /*023c*/ 	.word	0x00002630
        /*0240*/ 	.word	0x000000ff
        /*0244*/ 	.word	0x00000000
        /*0248*/ 	.short	0x0101
        /*024a*/ 	.byte	0x06
	.zero		1


	//   ....[28]....
        /*024c*/ 	.word	0x000026e0
        /*0250*/ 	.word	0x000000ff
        /*0254*/ 	.word	0x00000008
        /*0258*/ 	.short	0x010a
        /*025a*/ 	.byte	0x0f
	.zero		1


	//   ....[29]....
        /*025c*/ 	.word	0x00004f60
        /*0260*/ 	.word	0x00000004
        /*0264*/ 	.word	0x00000000
        /*0268*/ 	.short	0x0101
        /*026a*/ 	.byte	0x18
	.zero		1


	//   ....[30]....
        /*026c*/ 	.word	0x00005840
        /*0270*/ 	.word	0x00000013
        /*0274*/ 	.word	0x00000038
        /*0278*/ 	.short	0x010a
        /*027a*/ 	.byte	0x3f
	.zero		1


	//   ....[31]....
        /*027c*/ 	.word	0x00005c00
        /*0280*/ 	.word	0x0000000a
        /*0284*/ 	.word	0x000000a8
        /*0288*/ 	.short	0x0101
        /*028a*/ 	.byte	0x3f
	.zero		1


	//   ....[32]....
        /*028c*/ 	.word	0x00006310
        /*0290*/ 	.word	0x00000005
        /*0294*/ 	.word	0x00000000
        /*0298*/ 	.short	0x010a
        /*029a*/ 	.byte	0x3f
	.zero		1


	//   ....[33]....
        /*029c*/ 	.word	0x00006390
        /*02a0*/ 	.word	0x00000007
        /*02a4*/ 	.word	0x00000000
        /*02a8*/ 	.short	0x010a
        /*02aa*/ 	.byte	0x3f
	.zero		1


	//   ....[34]....
        /*02ac*/ 	.word	0x00006420
        /*02b0*/ 	.word	0x00000006
        /*02b4*/ 	.word	0x00000000
        /*02b8*/ 	.short	0x010a
        /*02ba*/ 	.byte	0x3f
	.zero		1


	//   ....[35]....
        /*02bc*/ 	.word	0x000064b0
        /*02c0*/ 	.word	0x00000009
        /*02c4*/ 	.word	0x00000000
        /*02c8*/ 	.short	0x010a
        /*02ca*/ 	.byte	0x3f
	.zero		1


	//   ....[36]....
        /*02cc*/ 	.word	0x00006540
        /*02d0*/ 	.word	0x00000008
        /*02d4*/ 	.word	0x00000000
        /*02d8*/ 	.short	0x010a
        /*02da*/ 	.byte	0x3f
	.zero		1


	//   ....[37]....
        /*02dc*/ 	.word	0x000065d0
        /*02e0*/ 	.word	0x0000000b
        /*02e4*/ 	.word	0x00000000
        /*02e8*/ 	.short	0x010a
        /*02ea*/ 	.byte	0x3f
	.zero		1


	//   ....[38]....
        /*02ec*/ 	.word	0x00006660
        /*02f0*/ 	.word	0x00000003
        /*02f4*/ 	.word	0x00000000
        /*02f8*/ 	.short	0x010a
        /*02fa*/ 	.byte	0x3f
	.zero		1


	//   ....[39]....
        /*02fc*/ 	.word	0x000066d0
        /*0300*/ 	.word	0x0000000f
        /*0304*/ 	.word	0xfffffff8
        /*0308*/ 	.short	0x010a
        /*030a*/ 	.byte	0x3f
	.zero		1


	//   ....[40]....
        /*030c*/ 	.word	0x00006730
        /*0310*/ 	.word	0x0000000f
        /*0314*/ 	.word	0x00000000
        /*0318*/ 	.short	0x010a
        /*031a*/ 	.byte	0x3f
	.zero		1


	//   ....[41]....
        /*031c*/ 	.word	0x00006790
        /*0320*/ 	.word	0x00000010
        /*0324*/ 	.word	0x00000000
        /*0328*/ 	.short	0x010a
        /*032a*/ 	.byte	0x3f
	.zero		1


	//   ....[42]....
        /*032c*/ 	.word	0x000067f0
        /*0330*/ 	.word	0x0000000f
        /*0334*/ 	.word	0x00000008
        /*0338*/ 	.short	0x010a
        /*033a*/ 	.byte	0x3f
	.zero		1


	//   ....[43]....
        /*033c*/ 	.word	0x000068c0
        /*0340*/ 	.word	0x00000013
        /*0344*/ 	.word	0x00000038
        /*0348*/ 	.short	0x010a
        /*034a*/ 	.byte	0x3f
	.zero		1


	//   ....[44]....
        /*034c*/ 	.word	0x000069a0
        /*0350*/ 	.word	0x00000005
        /*0354*/ 	.word	0x00000000
        /*0358*/ 	.short	0x010a
        /*035a*/ 	.byte	0x3f
	.zero		1


	//   ....[45]....
        /*035c*/ 	.word	0x000069f0
        /*0360*/ 	.word	0x00000007
        /*0364*/ 	.word	0x00000000
        /*0368*/ 	.short	0x010a
        /*036a*/ 	.byte	0x3f
	.zero		1


	//   ....[46]....
        /*036c*/ 	.word	0x00006a40
        /*0370*/ 	.word	0x00000006
        /*0374*/ 	.word	0x00000000
        /*0378*/ 	.short	0x010a
        /*037a*/ 	.byte	0x3f
	.zero		1


	//   ....[47]....
        /*037c*/ 	.word	0x00006a90
        /*0380*/ 	.word	0x00000009
        /*0384*/ 	.word	0x00000000
        /*0388*/ 	.short	0x010a
        /*038a*/ 	.byte	0x3f
	.zero		1


	//   ....[48]....
        /*038c*/ 	.word	0x00006ae0
        /*0390*/ 	.word	0x00000008
        /*0394*/ 	.word	0x00000000
        /*0398*/ 	.short	0x010a
        /*039a*/ 	.byte	0x3f
	.zero		1


	//   ....[49]....
        /*039c*/ 	.word	0x00006b30
        /*03a0*/ 	.word	0x0000000b
        /*03a4*/ 	.word	0x00000000
        /*03a8*/ 	.short	0x010a
        /*03aa*/ 	.byte	0x3f
	.zero		1


	//----- nvinfo : EIATTR_NUM_MBARRIERS
	.align		4
.L_28:
        /*03ac*/ 	.byte	0x03, 0x38
        /*03ae*/ 	.short	0x0014


	//----- nvinfo : EIATTR_EXIT_INSTR_OFFSETS
	.align		4
        /*03b0*/ 	.byte	0x04, 0x1c
        /*03b2*/ 	.short	(.L_30 - .L_29)


	//   ....[0]....
.L_29:
        /*03b4*/ 	.word	0x000011d0


	//   ....[1]....
        /*03b8*/ 	.word	0x00001230


	//   ....[2]....
        /*03bc*/ 	.word	0x00005570


	//   ....[3]....
        /*03c0*/ 	.word	0x000055a0


	//   ....[4]....
        /*03c4*/ 	.word	0x000066b0


	//----- nvinfo : EIATTR_MAX_THREADS
	.align		4
.L_30:
        /*03c8*/ 	.byte	0x04, 0x05
        /*03ca*/ 	.short	(.L_32 - .L_31)
.L_31:
        /*03cc*/ 	.word	0x00000180
        /*03d0*/ 	.word	0x00000001
        /*03d4*/ 	.word	0x00000001


	//----- nvinfo : EIATTR_CRS_STACK_SIZE
	.align		4
.L_32:
        /*03d8*/ 	.byte	0x04, 0x1e
        /*03da*/ 	.short	(.L_34 - .L_33)
.L_33:
        /*03dc*/ 	.word	0x00000000


	//----- nvinfo : EIATTR_CBANK_PARAM_SIZE
	.align		4
.L_34:
        /*03e0*/ 	.byte	0x03, 0x19
        /*03e2*/ 	.short	0x0470


	//----- nvinfo : EIATTR_PARAM_CBANK
	.align		4
        /*03e4*/ 	.byte	0x04, 0x0a
        /*03e6*/ 	.short	(.L_36 - .L_35)
	.align		4
.L_35:
        /*03e8*/ 	.word	index@(.nv.constant0._ZN7cutlass13device_kernelINS_4gemm6kernel13GemmUniversalIN4cute5tupleIJiiiiEEENS1_10collective13CollectiveMmaINS1_37MainloopSm90TmaGmmaWarpSpecializedFP8ILi7ENS5_IJNS4_1CILi1EEESB_SB_EEENS1_32KernelTmaWarpSpecializedPingpongEEENS5_IJNSA_ILi64EEESF_SF_EEENS_12float_e4m3_tENS5_IJlSB_lEEESH_SI_NS4_8TiledMMAINS4_8MMA_AtomIJNS4_4SM904GMMA30MMA_64x64x32_F32E4M3E4M3_SS_TNILNSM_7ScaleInE1ELSO_1EEEEEENS4_6LayoutISC_NS5_IJNSA_ILi0EEESS_SS_EEEEENS5_IJNS4_10UnderscoreESV_SV_EEEEENS4_13SM90_TMA_LOADENS4_14ComposedLayoutINS4_7SwizzleILi2ELi4ELi3EEENS4_18smem_ptr_flag_bitsILi8EEENSR_INS5_IJNSA_ILi8EEESF_EEENS5_IJSF_SB_EEEEEEEvNS4_8identityESY_S18_vS19_EENS_8epilogue10collective6detail29Sm90TmaWarpSpecializedAdapterINS1C_15DefaultEpilogueISH_SI_SI_NS1B_6thread17LinearCombinationISH_Li1EffLNS1G_9ScaleType4KindE0ELNS_15FloatRoundStyleE2ESH_EENS1_15EpilogueDefaultEEEEEvvEEEEvNT_6ParamsE)
        /*03ec*/ 	.short	0x0210
        /*03ee*/ 	.short	0x0470


	//----- nvinfo : EIATTR_SW_WAR
	.align		4
.L_36:
        /*03f0*/ 	.byte	0x04, 0x36
        /*03f2*/ 	.short	(.L_38 - .L_37)
.L_37:
        /*03f4*/ 	.word	0x00000008
.L_38:


//--------------------- .nv.callgraph             --------------------------
	.section	.nv.callgraph,"",@"SHT_CUDA_CALLGRAPH"
	.align	4
	.sectionentsize	8
	.align		4
        /*0000*/ 	.word	0x00000000
	.align		4
        /*0004*/ 	.word	0xffffffff
	.align		4
        /*0008*/ 	.word	0x00000000
	.align		4
        /*000c*/ 	.word	0xfffffffe
	.align		4
        /*0010*/ 	.word	0x00000000
	.align		4
        /*0014*/ 	.word	0xfffffffd
	.align		4
        /*0018*/ 	.word	0x00000000
	.align		4
        /*001c*/ 	.word	0xfffffffc


//--------------------- .nv.constant4             --------------------------
	.section	.nv.constant4,"a",@progbits
	.align	8
	.align		8
.nv.constant4:
        /*0000*/ 	.dword	_ZN40_INTERNAL_5db38a45_4_k_cu_b97cb772_259524cuda3std3__45__cpo5beginE
	.align		8
        /*0008*/ 	.dword	_ZN40_INTERNAL_5db38a45_4_k_cu_b97cb772_259524cuda3std3__45__cpo3endE
	.align		8
        /*0010*/ 	.dword	_ZN40_INTERNAL_5db38a45_4_k_cu_b97cb772_259524cuda3std3__45__cpo6cbeginE
	.align		8
        /*0018*/ 	.dword	_ZN40_INTERNAL_5db38a45_4_k_cu_b97cb772_259524cuda3std3__45__cpo4cendE
	.align		8
        /*0020*/ 	.dword	_ZN40_INTERNAL_5db38a45_4_k_cu_b97cb772_259524cuda3std3__442_GLOBAL__N__5db38a45_4_k_cu_b97cb772_259526ignoreE
	.align		8
        /*0028*/ 	.dword	_ZN40_INTERNAL_5db38a45_4_k_cu_b97cb772_259524cuda3std3__419piecewise_constructE
	.align		8
        /*0030*/ 	.dword	_ZN40_INTERNAL_5db38a45_4_k_cu_b97cb772_259524cuda3std3__48in_placeE
	.align		8
        /*0038*/ 	.dword	_ZN40_INTERNAL_5db38a45_4_k_cu_b97cb772_259524cuda3std6ranges3__45__cpo4swapE
	.align		8
        /*0040*/ 	.dword	_ZN40_INTERNAL_5db38a45_4_k_cu_b97cb772_259524cuda3std6ranges3__45__cpo9iter_moveE
	.align		8
        /*0048*/ 	.dword	_ZN40_INTERNAL_5db38a45_4_k_cu_b97cb772_259524cute7productE
	.align		8
        /*0050*/ 	.dword	_ZN40_INTERNAL_5db38a45_4_k_cu_b97cb772_259524cute1_E


//--------------------- .text._ZN7cutlass13device_kernelINS_4gemm6kernel13GemmUniversalIN4cute5tupleIJiiiiEEENS1_10collective13CollectiveMmaINS1_37MainloopSm90TmaGmmaWarpSpecializedFP8ILi7ENS5_IJNS4_1CILi1EEESB_SB_EEENS1_32KernelTmaWarpSpecializedPingpongEEENS5_IJNSA_ILi64EEESF_SF_EEENS_12float_e4m3_tENS5_IJlSB_lEEESH_SI_NS4_8TiledMMAINS4_8MMA_AtomIJNS4_4SM904GMMA30MMA_64x64x32_F32E4M3E4M3_SS_TNILNSM_7ScaleInE1ELSO_1EEEEEENS4_6LayoutISC_NS5_IJNSA_ILi0EEESS_SS_EEEEENS5_IJNS4_10UnderscoreESV_SV_EEEEENS4_13SM90_TMA_LOADENS4_14ComposedLayoutINS4_7SwizzleILi2ELi4ELi3EEENS4_18smem_ptr_flag_bitsILi8EEENSR_INS5_IJNSA_ILi8EEESF_EEENS5_IJSF_SB_EEEEEEEvNS4_8identityESY_S18_vS19_EENS_8epilogue10collective6detail29Sm90TmaWarpSpecializedAdapterINS1C_15DefaultEpilogueISH_SI_SI_NS1B_6thread17LinearCombinationISH_Li1EffLNS1G_9ScaleType4KindE0ELNS_15FloatRoundStyleE2ESH_EENS1_15EpilogueDefaultEEEEEvvEEEEvNT_6ParamsE --------------------------
	.section	.text._ZN7cutlass13device_kernelINS_4gemm6kernel13GemmUniversalIN4cute5tupleIJiiiiEEENS1_10collective13CollectiveMmaINS1_37MainloopSm90TmaGmmaWarpSpecializedFP8ILi7ENS5_IJNS4_1CILi1EEESB_SB_EEENS1_32KernelTmaWarpSpecializedPingpongEEENS5_IJNSA_ILi64EEESF_SF_EEENS_12float_e4m3_tENS5_IJlSB_lEEESH_SI_NS4_8TiledMMAINS4_8MMA_AtomIJNS4_4SM904GMMA30MMA_64x64x32_F32E4M3E4M3_SS_TNILNSM_7ScaleInE1ELSO_1EEEEEENS4_6LayoutISC_NS5_IJNSA_ILi0EEESS_SS_EEEEENS5_IJNS4_10UnderscoreESV_SV_EEEEENS4_13SM90_TMA_LOADENS4_14ComposedLayoutINS4_7SwizzleILi2ELi4ELi3EEENS4_18smem_ptr_flag_bitsILi8EEENSR_INS5_IJNSA_ILi8EEESF_EEENS5_IJSF_SB_EEEEEEEvNS4_8identityESY_S18_vS19_EENS_8epilogue10collective6detail29Sm90TmaWarpSpecializedAdapterINS1C_15DefaultEpilogueISH_SI_SI_NS1B_6thread17LinearCombinationISH_Li1EffLNS1G_9ScaleType4KindE0ELNS_15FloatRoundStyleE2ESH_EENS1_15EpilogueDefaultEEEEEvvEEEEvNT_6ParamsE,"ax",@progbits
	.align	128
.text._ZN7cutlass13device_kernelINS_4gemm6kernel13GemmUniversalIN4cute5tupleIJiiiiEEENS1_10collective13CollectiveMmaINS1_37MainloopSm90TmaGmmaWarpSpecializedFP8ILi7ENS5_IJNS4_1CILi1EEESB_SB_EEENS1_32KernelTmaWarpSpecializedPingpongEEENS5_IJNSA_ILi64EEESF_SF_EEENS_12float_e4m3_tENS5_IJlSB_lEEESH_SI_NS4_8TiledMMAINS4_8MMA_AtomIJNS4_4SM904GMMA30MMA_64x64x32_F32E4M3E4M3_SS_TNILNSM_7ScaleInE1ELSO_1EEEEEENS4_6LayoutISC_NS5_IJNSA_ILi0EEESS_SS_EEEEENS5_IJNS4_10UnderscoreESV_SV_EEEEENS4_13SM90_TMA_LOADENS4_14ComposedLayoutINS4_7SwizzleILi2ELi4ELi3EEENS4_18smem_ptr_flag_bitsILi8EEENSR_INS5_IJNSA_ILi8EEESF_EEENS5_IJSF_SB_EEEEEEEvNS4_8identityESY_S18_vS19_EENS_8epilogue10collective6detail29Sm90TmaWarpSpecializedAdapterINS1C_15DefaultEpilogueISH_SI_SI_NS1B_6thread17LinearCombinationISH_Li1EffLNS1G_9ScaleType4KindE0ELNS_15FloatRoundStyleE2ESH_EENS1_15EpilogueDefaultEEEEEvvEEEEvNT_6ParamsE:
        .type           _ZN7cutlass13device_kernelINS_4gemm6kernel13GemmUniversalIN4cute5tupleIJiiiiEEENS1_10collective13CollectiveMmaINS1_37MainloopSm90TmaGmmaWarpSpecializedFP8ILi7ENS5_IJNS4_1CILi1EEESB_SB_EEENS1_32KernelTmaWarpSpecializedPingpongEEENS5_IJNSA_ILi64EEESF_SF_EEENS_12float_e4m3_tENS5_IJlSB_lEEESH_SI_NS4_8TiledMMAINS4_8MMA_AtomIJNS4_4SM904GMMA30MMA_64x64x32_F32E4M3E4M3_SS_TNILNSM_7ScaleInE1ELSO_1EEEEEENS4_6LayoutISC_NS5_IJNSA_ILi0EEESS_SS_EEEEENS5_IJNS4_10UnderscoreESV_SV_EEEEENS4_13SM90_TMA_LOADENS4_14ComposedLayoutINS4_7SwizzleILi2ELi4ELi3EEENS4_18smem_ptr_flag_bitsILi8EEENSR_INS5_IJNSA_ILi8EEESF_EEENS5_IJSF_SB_EEEEEEEvNS4_8identityESY_S18_vS19_EENS_8epilogue10collective6detail29Sm90TmaWarpSpecializedAdapterINS1C_15DefaultEpilogueISH_SI_SI_NS1B_6thread17LinearCombinationISH_Li1EffLNS1G_9ScaleType4KindE0ELNS_15FloatRoundStyleE2ESH_EENS1_15EpilogueDefaultEEEEEvvEEEEvNT_6ParamsE,@function
        .size           _ZN7cutlass13device_kernelINS_4gemm6kernel13GemmUniversalIN4cute5tupleIJiiiiEEENS1_10collective13CollectiveMmaINS1_37MainloopSm90TmaGmmaWarpSpecializedFP8ILi7ENS5_IJNS4_1CILi1EEESB_SB_EEENS1_32KernelTmaWarpSpecializedPingpongEEENS5_IJNSA_ILi64EEESF_SF_EEENS_12float_e4m3_tENS5_IJlSB_lEEESH_SI_NS4_8TiledMMAINS4_8MMA_AtomIJNS4_4SM904GMMA30MMA_64x64x32_F32E4M3E4M3_SS_TNILNSM_7ScaleInE1ELSO_1EEEEEENS4_6LayoutISC_NS5_IJNSA_ILi0EEESS_SS_EEEEENS5_IJNS4_10UnderscoreESV_SV_EEEEENS4_13SM90_TMA_LOADENS4_14ComposedLayoutINS4_7SwizzleILi2ELi4ELi3EEENS4_18smem_ptr_flag_bitsILi8EEENSR_INS5_IJNSA_ILi8EEESF_EEENS5_IJSF_SB_EEEEEEEvNS4_8identityESY_S18_vS19_EENS_8epilogue10collective6detail29Sm90TmaWarpSpecializedAdapterINS1C_15DefaultEpilogueISH_SI_SI_NS1B_6thread17LinearCombinationISH_Li1EffLNS1G_9ScaleType4KindE0ELNS_15FloatRoundStyleE2ESH_EENS1_15EpilogueDefaultEEEEEvvEEEEvNT_6ParamsE,(.L_x_146 - _ZN7cutlass13device_kernelINS_4gemm6kernel13GemmUniversalIN4cute5tupleIJiiiiEEENS1_10collective13CollectiveMmaINS1_37MainloopSm90TmaGmmaWarpSpecializedFP8ILi7ENS5_IJNS4_1CILi1EEESB_SB_EEENS1_32KernelTmaWarpSpecializedPingpongEEENS5_IJNSA_ILi64EEESF_SF_EEENS_12float_e4m3_tENS5_IJlSB_lEEESH_SI_NS4_8TiledMMAINS4_8MMA_AtomIJNS4_4SM904GMMA30MMA_64x64x32_F32E4M3E4M3_SS_TNILNSM_7ScaleInE1ELSO_1EEEEEENS4_6LayoutISC_NS5_IJNSA_ILi0EEESS_SS_EEEEENS5_IJNS4_10UnderscoreESV_SV_EEEEENS4_13SM90_TMA_LOADENS4_14ComposedLayoutINS4_7SwizzleILi2ELi4ELi3EEENS4_18smem_ptr_flag_bitsILi8EEENSR_INS5_IJNSA_ILi8EEESF_EEENS5_IJSF_SB_EEEEEEEvNS4_8identityESY_S18_vS19_EENS_8epilogue10collective6detail29Sm90TmaWarpSpecializedAdapterINS1C_15DefaultEpilogueISH_SI_SI_NS1B_6thread17LinearCombinationISH_Li1EffLNS1G_9ScaleType4KindE0ELNS_15FloatRoundStyleE2ESH_EENS1_15EpilogueDefaultEEEEEvvEEEEvNT_6ParamsE)
        .other          _ZN7cutlass13device_kernelINS_4gemm6kernel13GemmUniversalIN4cute5tupleIJiiiiEEENS1_10collective13CollectiveMmaINS1_37MainloopSm90TmaGmmaWarpSpecializedFP8ILi7ENS5_IJNS4_1CILi1EEESB_SB_EEENS1_32KernelTmaWarpSpecializedPingpongEEENS5_IJNSA_ILi64EEESF_SF_EEENS_12float_e4m3_tENS5_IJlSB_lEEESH_SI_NS4_8TiledMMAINS4_8MMA_AtomIJNS4_4SM904GMMA30MMA_64x64x32_F32E4M3E4M3_SS_TNILNSM_7ScaleInE1ELSO_1EEEEEENS4_6LayoutISC_NS5_IJNSA_ILi0EEESS_SS_EEEEENS5_IJNS4_10UnderscoreESV_SV_EEEEENS4_13SM90_TMA_LOADENS4_14ComposedLayoutINS4_7SwizzleILi2ELi4ELi3EEENS4_18smem_ptr_flag_bitsILi8EEENSR_INS5_IJNSA_ILi8EEESF_EEENS5_IJSF_SB_EEEEEEEvNS4_8identityESY_S18_vS19_EENS_8epilogue10collective6detail29Sm90TmaWarpSpecializedAdapterINS1C_15DefaultEpilogueISH_SI_SI_NS1B_6thread17LinearCombinationISH_Li1EffLNS1G_9ScaleType4KindE0ELNS_15FloatRoundStyleE2ESH_EENS1_15EpilogueDefaultEEEEEvvEEEEvNT_6ParamsE,@"STO_CUDA_ENTRY STV_DEFAULT"
_ZN7cutlass13device_kernelINS_4gemm6kernel13GemmUniversalIN4cute5tupleIJiiiiEEENS1_10collective13CollectiveMmaINS1_37MainloopSm90TmaGmmaWarpSpecializedFP8ILi7ENS5_IJNS4_1CILi1EEESB_SB_EEENS1_32KernelTmaWarpSpecializedPingpongEEENS5_IJNSA_ILi64EEESF_SF_EEENS_12float_e4m3_tENS5_IJlSB_lEEESH_SI_NS4_8TiledMMAINS4_8MMA_AtomIJNS4_4SM904GMMA30MMA_64x64x32_F32E4M3E4M3_SS_TNILNSM_7ScaleInE1ELSO_1EEEEEENS4_6LayoutISC_NS5_IJNSA_ILi0EEESS_SS_EEEEENS5_IJNS4_10UnderscoreESV_SV_EEEEENS4_13SM90_TMA_LOADENS4_14ComposedLayoutINS4_7SwizzleILi2ELi4ELi3EEENS4_18smem_ptr_flag_bitsILi8EEENSR_INS5_IJNSA_ILi8EEESF_EEENS5_IJSF_SB_EEEEEEEvNS4_8identityESY_S18_vS19_EENS_8epilogue10collective6detail29Sm90TmaWarpSpecializedAdapterINS1C_15DefaultEpilogueISH_SI_SI_NS1B_6thread17LinearCombinationISH_Li1EffLNS1G_9ScaleType4KindE0ELNS_15FloatRoundStyleE2ESH_EENS1_15EpilogueDefaultEEEEEvvEEEEvNT_6ParamsE:
[----:B------:R-:W-:Y:S01]  /*0000*/  LDC R1, c[0x0][0x28] ;  /* 0x00000a00ff017b82 */ /* 0x000fe20000000800 */
[----:B------:R-:W0:Y:S01]  /*0010*/  S2R R11, SR_TID.X ;  /* 0x00000000000b7919 */ /* 0x000e220000002100 */
[----:B------:R-:W-:Y:S01]  /*0020*/  ELECT P0, URZ, PT ;  /* 0x00000000003f782f */ /* 0x000fe20003800000 */
[----:B------:R-:W-:Y:S01]  /*0030*/  BSSY B0, `(.L_x_0) ;  /* 0x000000f000007945 */ /* 0x000fe20003800000 */
[--C-:B0-----:R-:W-:Y:S02]  /*0040*/  SHF.R.U32.HI R0, RZ, 0x5, R11.reuse ;  /* 0x00000005ff007819 */ /* 0x101fe4000001160b */
[----:B------:R-:W-:-:S03]  /*0050*/  SHF.R.U32.HI R4, RZ, 0x7, R11 ;  /* 0x00000007ff047819 */ /* 0x000fc6000001160b */
[----:B------:R-:W0:Y:S04]  /*0060*/  SHFL.IDX PT, R2, R0, RZ, 0x1f ;  /* 0x00001fff00027589 */ /* 0x000e2800000e0000 */
[----:B------:R1:W2:Y:S01]  /*0070*/  SHFL.IDX PT, R5, R4, RZ, 0x1f ;  /* 0x00001fff04057589 */ /* 0x0002a200000e0000 */
[----:B0-----:R-:W-:-:S13]  /*0080*/  ISETP.NE.OR P0, PT, R2, RZ, !P0 ;  /* 0x000000ff0200720c */ /* 0x001fda0004705670 */
[----:B-12---:R-:W-:Y:S05]  /*0090*/  @P0 BRA `(.L_x_1) ;  /* 0x0000000000200947 */ /* 0x006fea0003800000 */
[----:B------:R-:W-:Y:S02]  /*00a0*/  ULDC.64 UR4, c[0x0][0x198] ;  /* 0x0000660000047ab9 */ /* 0x000fe40000000a00 */
[----:B------:R-:W-:Y:S02]  /*00b0*/  UIADD3 UR6, UP0, UR4, 0xf0, URZ ;  /* 0x000000f004067890 */ /* 0x000fe4000ff1e03f */
[----:B------:R-:W-:Y:S02]  /*00c0*/  UIADD3 UR4, UP1, UR4, 0x1f0, URZ ;  /* 0x000001f004047890 */ /* 0x000fe4000ff3e03f */
[----:B------:R-:W-:Y:S02]  /*00d0*/  UIADD3.X UR7, URZ, UR5, URZ, UP0, !UPT ;  /* 0x000000053f077290 */ /* 0x000fe400087fe43f */
[----:B------:R-:W-:-:S07]  /*00e0*/  UIADD3.X UR5, URZ, UR5, URZ, UP1, !UPT ;  /* 0x000000053f057290 */ /* 0x000fce0008ffe43f */
[----:B------:R0:W-:Y:S02]  /*00f0*/  UTMACCTL.PF [UR6] ;  /* 0x00000000060079b9 */ /* 0x0001e40008040000 */
[----:B------:R0:W-:Y:S02]  /*0100*/  UTMACCTL.PF [UR4] ;  /* 0x00000000040079b9 */ /* 0x0001e40008040000 */
[----:B0-----:R-:W-:Y:S01]  /*0110*/  NOP ;  /* 0x0000000000007918 */ /* 0x001fe20000000000 */
.L_x_1:
[----:B------:R-:W-:Y:S05]  /*0120*/  BSYNC B0 ;  /* 0x0000000000007941 */ /* 0x000fea0003800000 */
.L_x_0:
[----:B------:R-:W0:Y:S02]  /*0130*/  SHFL.IDX PT, R3, R0, RZ, 0x1f ;  /* 0x00001fff00037589 */ /* 0x000e2400000e0000 */
[----:B0-----:R-:W-:-:S13]  /*0140*/  ISETP.NE.AND P0, PT, R3, RZ, PT ;  /* 0x000000ff0300720c */ /* 0x001fda0003f05270 */
[----:B------:R-:W-:Y:S05]  /*0150*/  @P0 BRA `(.L_x_2) ;  /* 0x0000000000700947 */ /* 0x000fea0003800000 */
[----:B------:R-:W0:Y:S01]  /*0160*/  S2UR UR8, SR_CgaCtaId ;  /* 0x00000000000879c3 */ /* 0x000e220000008800 */
[----:B------:R-:W-:Y:S01]  /*0170*/  UMOV UR4, 0x400 ;  /* 0x0000040000047882 */ /* 0x000fe20000000000 */
[----:B------:R-:W-:Y:S01]  /*0180*/  UMOV UR5, 0x1 ;  /* 0x0000000100057882 */ /* 0x000fe20000000000 */
[----:B------:R-:W-:Y:S01]  /*0190*/  UMOV UR6, 0x80 ;  /* 0x0000008000067882 */ /* 0x000fe20000000000 */
[----:B------:R-:W-:Y:S01]  /*01a0*/  ELECT P0, URZ, PT ;  /* 0x00000000003f782f */ /* 0x000fe20003800000 */
[----:B------:R-:W-:-:S04]  /*01b0*/  UIADD3 UR6, -UR6, 0x100000, URZ ;  /* 0x0010000006067890 */ /* 0x000fc8000fffe13f */
[----:B------:R-:W-:Y:S02]  /*01c0*/  USHF.L.U32 UR7, UR6, 0xb, URZ ;  /* 0x0000000b06077899 */ /* 0x000fe4000800063f */
[----:B------:R-:W-:Y:S02]  /*01d0*/  USHF.L.U32 UR6, UR6, 0x1, URZ ;  /* 0x0000000106067899 */ /* 0x000fe4000800063f */
[----:B0-----:R-:W-:Y:S02]  /*01e0*/  ULEA UR8, UR8, UR4, 0x18 ;  /* 0x0000000408087291 */ /* 0x001fe4000f8ec03f */
[----:B------:R-:W-:-:S04]  /*01f0*/  UIADD3 UR4, -UR5, 0x100000, URZ ;  /* 0x0010000005047890 */ /* 0x000fc8000fffe13f */
[----:B------:R-:W-:Y:S02]  /*0200*/  USHF.L.U32 UR5, UR4, 0xb, URZ ;  /* 0x0000000b04057899 */ /* 0x000fe4000800063f */
[----:B------:R-:W-:Y:S01]  /*0210*/  USHF.L.U32 UR4, UR4, 0x1, URZ ;  /* 0x0000000104047899 */ /* 0x000fe2000800063f */
[----:B------:R-:W0:Y:S11]  /*0220*/  FENCE.VIEW.ASYNC.S ;  /* 0x00000000000073c6 */ /* 0x000e360000000000 */
[----:B0-----:R0:W1:Y:S01]  /*0230*/  SYNCS.EXCH.64 URZ, [UR8], UR4 ;  /* 0x00000004083f75b2 */ /* 0x0010620008000100 */
[----:B------:R0:W2:Y:S01]  /*0240*/  SYNCS.EXCH.64 URZ, [UR8+0x38], UR6 ;  /* 0x00003806083f75b2 */ /* 0x0000a20008000100 */
[----:B------:R0:W3:Y:S01]  /*0250*/  SYNCS.EXCH.64 URZ, [UR8+0x8], UR4 ;  /* 0x00000804083f75b2 */ /* 0x0000e20008000100 */
[----:B------:R0:W4:Y:S01]  /*0260*/  SYNCS.EXCH.64 URZ, [UR8+0x40], UR6 ;  /* 0x00004006083f75b2 */ /* 0x0001220008000100 */
[----:B------:R0:W0:Y:S01]  /*0270*/  SYNCS.EXCH.64 URZ, [UR8+0x10], UR4 ;  /* 0x00001004083f75b2 */ /* 0x0000220008000100 */
        /* <DEDUP_REMOVED lines=9> */
[----:B------:R-:W-:Y:S01]  /*0310*/  NOP ;  /* 0x0000000000007918 */ /* 0x000fe20000000000 */
.L_x_2:
[----:B------:R-:W5:Y:S01]  /*0320*/  SHFL.IDX PT, R6, R0, RZ, 0x1f ;  /* 0x00001fff00067589 */ /* 0x000f6200000e0000 */
[----:B------:R-:W-:Y:S01]  /*0330*/  ELECT P0, URZ, PT ;  /* 0x00000000003f782f */ /* 0x000fe20003800000 */
[----:B------:R-:W-:Y:S01]  /*0340*/  NOP ;  /* 0x0000000000007918 */ /* 0x000fe20000000000 */
[----:B------:R-:W-:Y:S01]  /*0350*/  ELECT P1, URZ, PT ;  /* 0x00000000003f782f */ /* 0x000fe20003820000 */
[----:B------:R1:W2:Y:S01]  /*0360*/  SHFL.IDX PT, R3, R0, RZ, 0x1f ;  /* 0x00001fff00037589 */ /* 0x0002a200000e0000 */
[----:B0-----:R-:W-:Y:S01]  /*0370*/  UMOV UR4, 0x20 ;  /* 0x0000002000047882 */ /* 0x001fe20000000000 */
[----:B------:R-:W-:Y:S01]  /*0380*/  UMOV UR11, 0x80 ;  /* 0x00000080000b7882 */ /* 0x000fe20000000000 */
[----:B------:R-:W-:Y:S01]  /*0390*/  NOP ;  /* 0x0000000000007918 */ /* 0x000fe20000000000 */
[----:B------:R-:W0:Y:S01]  /*03a0*/  SHFL.IDX PT, R4, R4, RZ, 0x1f ;  /* 0x00001fff04047589 */ /* 0x000e2200000e0000 */
[C---:B------:R-:W-:Y:S01]  /*03b0*/  VIADD R33, R5.reuse, 0xffffffff ;  /* 0xffffffff05217836 */ /* 0x040fe20000000000 */
[----:B------:R-:W-:Y:S01]  /*03c0*/  ULDC.64 UR20, c[0x0][0x208] ;  /* 0x0000820000147ab9 */ /* 0x000fe20000000a00 */
[----:B------:R-:W-:-:S02]  /*03d0*/  ISETP.NE.AND P2, PT, R5, RZ, PT ;  /* 0x000000ff0500720c */ /* 0x000fc40003f45270 */
[----:B-1----:R-:W-:Y:S02]  /*03e0*/  SHF.R.S32.HI R0, RZ, 0x1f, R11 ;  /* 0x0000001fff007819 */ /* 0x002fe4000001140b */
[----:B------:R-:W-:Y:S02]  /*03f0*/  ISETP.GE.U32.AND P3, PT, R33, 0x2, PT ;  /* 0x000000022100780c */ /* 0x000fe40003f66070 */
[----:B------:R-:W-:-:S04]  /*0400*/  LEA.HI R0, R0, R11, RZ, 0x7 ;  /* 0x0000000b00007211 */ /* 0x000fc800078f38ff */
[----:B------:R-:W-:Y:S02]  /*0410*/  LOP3.LUT R0, R0, 0xffffff80, RZ, 0xc0, !PT ;  /* 0xffffff8000007812 */ /* 0x000fe400078ec0ff */
[----:B-----5:R-:W-:-:S03]  /*0420*/  ISETP.NE.OR P0, PT, R6, RZ, !P0 ;  /* 0x000000ff0600720c */ /* 0x020fc60004705670 */
[----:B------:R-:W-:Y:S01]  /*0430*/  IMAD.IADD R10, R11, 0x1, -R0 ;  /* 0x000000010b0a7824 */ /* 0x000fe200078e0a00 */
[----:B--2---:R-:W-:Y:S02]  /*0440*/  ISETP.NE.OR P1, PT, R3, RZ, !P1 ;  /* 0x000000ff0300720c */ /* 0x004fe40004f25670 */
[----:B------:R-:W-:Y:S02]  /*0450*/  SHF.R.S32.HI R3, RZ, 0x1f, R2 ;  /* 0x0000001fff037819 */ /* 0x000fe40000011402 */
[----:B0-----:R-:W-:Y:S02]  /*0460*/  R2UR UR15, R4 ;  /* 0x00000000040f72ca */ /* 0x001fe400000e0000 */
[----:B------:R-:W-:-:S03]  /*0470*/  LEA.HI R3, R3, R2, RZ, 0x2 ;  /* 0x0000000203037211 */ /* 0x000fc600078f10ff */
[----:B------:R-:W-:Y:S01]  /*0480*/  VOTEU.ALL UP0, P0 ;  /* 0x00000000003f7886 */ /* 0x000fe20000000000 */
[----:B------:R-:W-:-:S03]  /*0490*/  LOP3.LUT R3, R3, 0xfffffffc, RZ, 0xc0, !PT ;  /* 0xfffffffc03037812 */ /* 0x000fc600078ec0ff */
[----:B------:R-:W-:Y:S01]  /*04a0*/  VOTEU.ALL UP1, P1 ;  /* 0x00000000003f7886 */ /* 0x000fe20000820000 */
[----:B------:R-:W0:Y:S01]  /*04b0*/  @!UP0 S2UR UR7, SR_CgaCtaId ;  /* 0x00000000000789c3 */ /* 0x000e220000008800 */
[----:B------:R-:W-:Y:S01]  /*04c0*/  @!UP0 UMOV UR6, 0x400 ;  /* 0x0000040000068882 */ /* 0x000fe20000000000 */
[----:B------:R-:W-:-:S04]  /*04d0*/  @!UP0 UIADD3 UR4, -UR4, 0x100000, URZ ;  /* 0x0010000004048890 */ /* 0x000fc8000fffe13f */
[----:B------:R-:W-:Y:S02]  /*04e0*/  @!UP0 USHF.L.U32 UR5, UR4, 0xb, URZ ;  /* 0x0000000b04058899 */ /* 0x000fe4000800063f */
[----:B------:R-:W-:Y:S01]  /*04f0*/  @!UP0 USHF.L.U32 UR4, UR4, 0x1, URZ ;  /* 0x0000000104048899 */ /* 0x000fe2000800063f */
[----:B------:R-:W-:Y:S01]  /*0500*/  IMAD.IADD R20, R2, 0x1, -R3 ;  /* 0x0000000102147824 */ /* 0x000fe200078e0a03 */
[----:B------:R-:W-:Y:S01]  /*0510*/  @!UP1 UMOV UR9, 0x400 ;  /* 0x0000040000099882 */ /* 0x000fe20000000000 */
[----:B------:R-:W-:Y:S01]  /*0520*/  VOTEU.ALL UP2, P1 ;  /* 0x00000000003f7886 */ /* 0x000fe20000840000 */
[----:B------:R-:W-:Y:S01]  /*0530*/  VOTEU.ALL UP3, P1 ;  /* 0x00000000003f7886 */ /* 0x000fe20000860000 */
[----:B------:R-:W-:Y:S01]  /*0540*/  VOTEU.ALL UP4, P1 ;  /* 0x00000000003f7886 */ /* 0x000fe20000880000 */
[----:B------:R-:W1:Y:S01]  /*0550*/  @!UP1 S2UR UR10, SR_CgaCtaId ;  /* 0x00000000000a99c3 */ /* 0x000e620000008800 */
[----:B------:R-:W-:Y:S01]  /*0560*/  VOTEU.ALL UP5, P1 ;  /* 0x00000000003f7886 */ /* 0x000fe200008a0000 */
[----:B0-----:R-:W-:-:S02]  /*0570*/  @!UP0 ULEA UR8, UR7, UR6, 0x18 ;  /* 0x0000000607088291 */ /* 0x001fc4000f8ec03f */
[----:B------:R-:W-:-:S04]  /*0580*/  @!UP1 UIADD3 UR6, -UR11, 0x100000, URZ ;  /* 0x001000000b069890 */ /* 0x000fc8000fffe13f */
[----:B------:R-:W-:Y:S02]  /*0590*/  @!UP1 USHF.L.U32 UR7, UR6, 0xb, URZ ;  /* 0x0000000b06079899 */ /* 0x000fe4000800063f */
[----:B------:R-:W-:Y:S01]  /*05a0*/  @!UP1 USHF.L.U32 UR6, UR6, 0x1, URZ ;  /* 0x0000000106069899 */ /* 0x000fe2000800063f */
[----:B------:R-:W-:Y:S01]  /*05b0*/  VOTEU.ALL UP0, P0 ;  /* 0x00000000003f7886 */ /* 0x000fe20000000000 */
[----:B-1----:R-:W-:Y:S01]  /*05c0*/  @!UP1 ULEA UR9, UR10, UR9, 0x18 ;  /* 0x000000090a099291 */ /* 0x002fe2000f8ec03f */
[----:B------:R-:W-:Y:S02]  /*05d0*/  VOTEU.ALL UP1, P0 ;  /* 0x00000000003f7886 */ /* 0x000fe40000020000 */
[----:B------:R-:W-:Y:S01]  /*05e0*/  ULDC.64 UR10, c[0x0][0x598] ;  /* 0x00016600000a7ab9 */ /* 0x000fe20000000a00 */
[----:B------:R-:W-:Y:S01]  /*05f0*/  ISETP.NE.AND P0, PT, R20, 0x3, PT ;  /* 0x000000031400780c */ /* 0x000fe20003f05270 */
[----:B------:R-:W0:Y:S02]  /*0600*/  FENCE.VIEW.ASYNC.S ;  /* 0x00000000000073c6 */ /* 0x000e240000000000 */
[----:B0-----:R0:W3:Y:S01]  /*0610*/  @!UP0 SYNCS.EXCH.64 URZ, [UR8+0xa0], UR4 ;  /* 0x0000a004083f85b2 */ /* 0x0010e20008000100 */
[----:B------:R-:W-:-:S02]  /*0620*/  ISETP.NE.U32.AND P1, PT, RZ, UR10, PT ;  /* 0x0000000aff007c0c */ /* 0x000fc4000bf25070 */
[----:B------:R-:W-:Y:S02]  /*0630*/  ISETP.EQ.OR P0, PT, R20, RZ, !P0 ;  /* 0x000000ff1400720c */ /* 0x000fe40004702670 */
[----:B------:R-:W-:Y:S02]  /*0640*/  ISETP.NE.AND.EX P1, PT, RZ, UR11, PT, P1 ;  /* 0x0000000bff007c0c */ /* 0x000fe4000bf25310 */
[----:B------:R-:W-:-:S04]  /*0650*/  ISETP.EQ.AND P0, PT, R5, RZ, P0 ;  /* 0x000000ff0500720c */ /* 0x000fc80000702270 */
[----:B------:R-:W-:-:S04]  /*0660*/  SEL R7, RZ, 0x1, !P0 ;  /* 0x00000001ff077807 */ /* 0x000fc80004000000 */
[----:B------:R-:W-:Y:S01]  /*0670*/  SEL R7, R7, 0x2, P3 ;  /* 0x0000000207077807 */ /* 0x000fe20001800000 */
[----:B------:R0:W3:Y:S01]  /*0680*/  @!UP1 SYNCS.EXCH.64 URZ, [UR8+0xa8], UR4 ;  /* 0x0000a804083f95b2 */ /* 0x0000e20008000100 */
[----:B------:R-:W-:Y:S01]  /*0690*/  NOP ;  /* 0x0000000000007918 */ /* 0x000fe20000000000 */
[----:B------:R0:W3:Y:S01]  /*06a0*/  @!UP2 SYNCS.EXCH.64 URZ, [UR9+0x80], UR6 ;  /* 0x00008006093fa5b2 */ /* 0x0000e20008000100 */
[----:B------:R0:W3:Y:S01]  /*06b0*/  @!UP3 SYNCS.EXCH.64 URZ, [UR9+0x88], UR6 ;  /* 0x00008806093fb5b2 */ /* 0x0000e20008000100 */
[----:B------:R0:W3:Y:S01]  /*06c0*/  @!UP4 SYNCS.EXCH.64 URZ, [UR9+0x90], UR6 ;  /* 0x00009006093fc5b2 */ /* 0x0000e20008000100 */
[----:B------:R0:W3:Y:S01]  /*06d0*/  @!UP5 SYNCS.EXCH.64 URZ, [UR9+0x98], UR6 ;  /* 0x00009806093fd5b2 */ /* 0x0000e20008000100 */
[----:B------:R-:W-:Y:S01]  /*06e0*/  NOP ;  /* 0x0000000000007918 */ /* 0x000fe20000000000 */
[----:B---34-:R-:W-:Y:S06]  /*06f0*/  BAR.SYNC.DEFER_BLOCKING 0x0 ;  /* 0x0000000000007b1d */ /* 0x018fec0000010000 */
[----:B0-----:R-:W-:Y:S05]  /*0700*/  @!P1 BRA `(.L_x_3) ;  /* 0x00000000001c9947 */ /* 0x001fea0003800000 */
[----:B------:R-:W0:Y:S02]  /*0710*/  LDC.64 R2, c[0x0][0x598] ;  /* 0x00016600ff027b82 */ /* 0x000e240000000a00 */
[----:B0-----:R-:W2:Y:S02]  /*0720*/  LDG.E.64 R2, desc[UR20][R2.64] ;  /* 0x0000001402027981 */ /* 0x001ea4000c1e1b00 */
[----:B--2---:R-:W-:-:S04]  /*0730*/  ISETP.NE.U32.AND P0, PT, R2, RZ, PT ;  /* 0x000000ff0200720c */ /* 0x004fc80003f05070 */
[----:B------:R-:W-:-:S13]  /*0740*/  ISETP.NE.AND.EX P0, PT, R3, RZ, PT, P0 ;  /* 0x000000ff0300720c */ /* 0x000fda0003f05300 */
[----:B------:R-:W-:Y:S05]  /*0750*/  @!P0 BRA `(.L_x_3) ;  /* 0x0000000000088947 */ /* 0x000fea0003800000 */
[----:B------:R2:W5:Y:S01]  /*0760*/  LD.E R12, desc[UR20][R2.64] ;  /* 0x00000014020c7980 */ /* 0x000562000c101900 */
[----:B------:R-:W-:Y:S05]  /*0770*/  BRA `(.L_x_4) ;  /* 0x0000000000207947 */ /* 0x000fea0003800000 */
.L_x_3:
[----:B------:R-:W-:Y:S02]  /*0780*/  ULDC.64 UR4, c[0x0][0x588] ;  /* 0x0001620000047ab9 */ /* 0x000fe40000000a00 */
[----:B------:R-:W-:-:S04]  /*0790*/  ISETP.NE.U32.AND P0, PT, RZ, UR4, PT ;  /* 0x00000004ff007c0c */ /* 0x000fc8000bf05070 */
[----:B------:R-:W-:-:S13]  /*07a0*/  ISETP.NE.AND.EX P0, PT, RZ, UR5, PT, P0 ;  /* 0x00000005ff007c0c */ /* 0x000fda000bf05300 */
[----:B------:R-:W-:Y:S05]  /*07b0*/  @!P0 BRA `(.L_x_5) ;  /* 0x00000000000c8947 */ /* 0x000fea0003800000 */
[----:B------:R-:W0:Y:S02]  /*07c0*/  LDC.64 R12, c[0x0][0x588] ;  /* 0x00016200ff0c7b82 */ /* 0x000e240000000a00 */
[----:B0-----:R1:W5:Y:S01]  /*07d0*/  LDG.E R12, desc[UR20][R12.64] ;  /* 0x000000140c0c7981 */ /* 0x001362000c1e1900 */
[----:B------:R-:W-:Y:S05]  /*07e0*/  BRA `(.L_x_4) ;  /* 0x0000000000047947 */ /* 0x000fea0003800000 */
.L_x_5:
[----:B------:R-:W0:Y:S02]  /*07f0*/  LDC R12, c[0x0][0x580] ;  /* 0x00016000ff0c7b82 */ /* 0x000e240000000800 */
.L_x_4:
[----:B------:R-:W-:Y:S02]  /*0800*/  ULDC.64 UR4, c[0x0][0x5a0] ;  /* 0x0001680000047ab9 */ /* 0x000fe40000000a00 */
[----:B------:R-:W-:-:S04]  /*0810*/  ISETP.NE.U32.AND P0, PT, RZ, UR4, PT ;  /* 0x00000004ff007c0c */ /* 0x000fc8000bf05070 */
[----:B------:R-:W-:-:S13]  /*0820*/  ISETP.NE.AND.EX P0, PT, RZ, UR5, PT, P0 ;  /* 0x00000005ff007c0c */ /* 0x000fda000bf05300 */
[----:B------:R-:W-:Y:S05]  /*0830*/  @!P0 BRA `(.L_x_6) ;  /* 0x00000000001c8947 */ /* 0x000fea0003800000 */
[----:B--2---:R-:W2:Y:S02]  /*0840*/  LDC.64 R2, c[0x0][0x5a0] ;  /* 0x00016800ff027b82 */ /* 0x004ea40000000a00 */
[----:B--2---:R-:W2:Y:S02]  /*0850*/  LDG.E.64 R2, desc[UR20][R2.64] ;  /* 0x0000001402027981 */ /* 0x004ea4000c1e1b00 */
[----:B--2---:R-:W-:-:S04]  /*0860*/  ISETP.NE.U32.AND P0, PT, R2, RZ, PT ;  /* 0x000000ff0200720c */ /* 0x004fc80003f05070 */
[----:B------:R-:W-:-:S13]  /*0870*/  ISETP.NE.AND.EX P0, PT, R3, RZ, PT, P0 ;  /* 0x000000ff0300720c */ /* 0x000fda0003f05300 */
[----:B------:R-:W-:Y:S05]  /*0880*/  @!P0 BRA `(.L_x_6) ;  /* 0x0000000000088947 */ /* 0x000fea0003800000 */
[----:B-1----:R4:W5:Y:S01]  /*0890*/  LD.E R13, desc[UR20][R2.64] ;  /* 0x00000014020d7980 */ /* 0x002962000c101900 */
[----:B------:R-:W-:Y:S05]  /*08a0*/  BRA `(.L_x_7) ;  /* 0x0000000000207947 */ /* 0x000fea0003800000 */
.L_x_6:
[----:B------:R-:W-:Y:S02]  /*08b0*/  ULDC.64 UR4, c[0x0][0x590] ;  /* 0x0001640000047ab9 */ /* 0x000fe40000000a00 */
[----:B------:R-:W-:-:S04]  /*08c0*/  ISETP.NE.U32.AND P0, PT, RZ, UR4, PT ;  /* 0x00000004ff007c0c */ /* 0x000fc8000bf05070 */
[----:B------:R-:W-:-:S13]  /*08d0*/  ISETP.NE.AND.EX P0, PT, RZ, UR5, PT, P0 ;  /* 0x00000005ff007c0c */ /* 0x000fda000bf05300 */
[----:B------:R-:W-:Y:S05]  /*08e0*/  @!P0 BRA `(.L_x_8) ;  /* 0x00000000000c8947 */ /* 0x000fea0003800000 */
[----:B--2---:R-:W1:Y:S02]  /*08f0*/  LDC.64 R2, c[0x0][0x590] ;  /* 0x00016400ff027b82 */ /* 0x004e640000000a00 */
[----:B-1----:R3:W5:Y:S01]  /*0900*/  LDG.E R13, desc[UR20][R2.64] ;  /* 0x00000014020d7981 */ /* 0x002762000c1e1900 */
[----:B------:R-:W-:Y:S05]  /*0910*/  BRA `(.L_x_7) ;  /* 0x0000000000047947 */ /* 0x000fea0003800000 */
.L_x_8:
[----:B-1----:R-:W1:Y:S02]  /*0920*/  LDC R13, c[0x0][0x584] ;  /* 0x00016100ff0d7b82 */ /* 0x002e640000000800 */
.L_x_7:
[----:B------:R-:W0:Y:S01]  /*0930*/  LDC R0, c[0x0][0x65c] ;  /* 0x00019700ff007b82 */ /* 0x000e220000000800 */
[----:B------:R-:W2:Y:S01]  /*0940*/  S2R R21, SR_CTAID.Y ;  /* 0x0000000000157919 */ /* 0x000ea20000002600 */
[----:B------:R-:W-:Y:S01]  /*0950*/  ULDC UR8, c[0x0][0x28c] ;  /* 0x0000a30000087ab9 */ /* 0x000fe20000000800 */
[----:B------:R-:W-:Y:S01]  /*0960*/  ISETP.NE.AND P0, PT, R5, 0x2, PT ;  /* 0x000000020500780c */ /* 0x000fe20003f05270 */
[----:B------:R-:W-:Y:S01]  /*0970*/  UIADD3 UR8, UR8, 0x3f, URZ ;  /* 0x0000003f08087890 */ /* 0x000fe2000fffe03f */
[----:B------:R-:W1:Y:S01]  /*0980*/  S2R R14, SR_CTAID.X ;  /* 0x00000000000e7919 */ /* 0x000e620000002500 */
[----:B------:R-:W-:Y:S01]  /*0990*/  UMOV UR5, URZ ;  /* 0x0000003f00057c82 */ /* 0x000fe20008000000 */
[----:B------:R-:W-:Y:S01]  /*09a0*/  UMOV UR4, URZ ;  /* 0x0000003f00047c82 */ /* 0x000fe20008000000 */
[----:B------:R-:W-:-:S04]  /*09b0*/  USHF.R.S32.HI UR9, URZ, 0x1f, UR8 ;  /* 0x0000001f3f097899 */ /* 0x000fc80008011408 */
[----:B------:R-:W-:-:S04]  /*09c0*/  ULEA.HI UR9, UR9, UR8, URZ, 0x6 ;  /* 0x0000000809097291 */ /* 0x000fc8000f8f303f */
[----:B------:R-:W-:Y:S01]  /*09d0*/  USHF.R.S32.HI UR13, URZ, 0x6, UR9 ;  /* 0x000000063f0d7899 */ /* 0x000fe20008011409 */
[----:B0-----:R-:W-:-:S13]  /*09e0*/  ISETP.NE.AND P4, PT, R0, 0x1, PT ;  /* 0x000000010000780c */ /* 0x001fda0003f85270 */
[----:B------:R-:W1:Y:S01]  /*09f0*/  @P4 LDC R15, c[0x0][0x10] ;  /* 0x00000400ff0f4b82 */ /* 0x000e620000000800 */
[----:B--234-:R-:W-:Y:S02]  /*0a00*/  @P4 IMAD.MOV.U32 R2, RZ, RZ, R21 ;  /* 0x000000ffff024224 */ /* 0x01cfe400078e0015 */
[----:B------:R-:W-:Y:S02]  /*0a10*/  @P4 IMAD.MOV.U32 R3, RZ, RZ, RZ ;  /* 0x000000ffff034224 */ /* 0x000fe400078e00ff */
[----:B------:R-:W-:-:S03]  /*0a20*/  @P4 IMAD.MOV.U32 R5, RZ, RZ, RZ ;  /* 0x000000ffff054224 */ /* 0x000fc600078e00ff */
[----:B------:R-:W0:Y:S01]  /*0a30*/  @!P4 LDC R9, c[0x0][0xc] ;  /* 0x00000300ff09cb82 */ /* 0x000e220000000800 */
[----:B------:R-:W-:Y:S01]  /*0a40*/  ULDC UR6, c[0x0][0xc] ;  /* 0x0000030000067ab9 */ /* 0x000fe20000000800 */
[----:B------:R-:W-:Y:S02]  /*0a50*/  ULDC UR7, c[0x0][0x10] ;  /* 0x0000040000077ab9 */ /* 0x000fe40000000800 */
[----:B------:R-:W-:-:S04]  /*0a60*/  UIMAD.WIDE.U32 UR6, UR6, UR7, URZ ;  /* 0x00000007060672a5 */ /* 0x000fc8000f8e003f */
[----:B------:R-:W2:Y:S01]  /*0a70*/  LDC R8, c[0x0][0x14] ;  /* 0x00000500ff087b82 */ /* 0x000ea20000000800 */
[----:B-1----:R-:W-:-:S04]  /*0a80*/  @P4 IMAD.WIDE.U32 R2, R14, R15, R2 ;  /* 0x0000000f0e024225 */ /* 0x002fc800078e0002 */
[----:B------:R-:W-:Y:S02]  /*0a90*/  IMAD.MOV.U32 R15, RZ, RZ, RZ ;  /* 0x000000ffff0f7224 */ /* 0x000fe400078e00ff */
[----:B------:R-:W-:Y:S02]  /*0aa0*/  @P4 IMAD.IADD R3, R3, 0x1, R5 ;  /* 0x0000000103034824 */ /* 0x000fe400078e0205 */
[----:B0-----:R-:W-:-:S04]  /*0ab0*/  @!P4 IMAD.WIDE.U32 R4, R9, R21, R14 ;  /* 0x000000150904c225 */ /* 0x001fc800078e000e */
[----:B------:R-:W-:Y:S02]  /*0ac0*/  @!P4 IMAD.MOV.U32 R2, RZ, RZ, R4 ;  /* 0x000000ffff02c224 */ /* 0x000fe400078e0004 */
[----:B------:R-:W-:Y:S02]  /*0ad0*/  @!P4 IMAD.MOV.U32 R3, RZ, RZ, R5 ;  /* 0x000000ffff03c224 */ /* 0x000fe400078e0005 */
[C---:B--2---:R-:W-:Y:S02]  /*0ae0*/  IMAD R17, R8.reuse, UR7, RZ ;  /* 0x0000000708117c24 */ /* 0x044fe4000f8e02ff */
[----:B------:R-:W-:Y:S01]  /*0af0*/  IMAD.WIDE.U32 R8, R8, UR6, RZ ;  /* 0x0000000608087c25 */ /* 0x000fe2000f8e00ff */
[----:B------:R-:W-:-:S03]  /*0b00*/  ULDC.64 UR6, c[0x0][0x650] ;  /* 0x0001940000067ab9 */ /* 0x000fc60000000a00 */
[----:B------:R-:W-:Y:S01]  /*0b10*/  IMAD.IADD R0, R9, 0x1, R17 ;  /* 0x0000000109007824 */ /* 0x000fe200078e0211 */
[----:B------:R-:W-:Y:S06]  /*0b20*/  @P0 BRA `(.L_x_9) ;  /* 0x0000000000280947 */ /* 0x000fec0003800000 */
[----:B------:R-:W-:Y:S01]  /*0b30*/  UIMAD.WIDE.U32 UR4, UR13, 0x24924925, URZ ;  /* 0x249249250d0478a5 */ /* 0x000fe2000f8e003f */
[----:B------:R-:W-:Y:S01]  /*0b40*/  IADD3 R2, P0, R2, R8, RZ ;  /* 0x0000000802027210 */ /* 0x000fe20007f1e0ff */
[----:B------:R-:W-:Y:S02]  /*0b50*/  UISETP.GE.U32.AND UP0, UPT, UR13, 0x7, UPT ;  /* 0x000000070d00788c */ /* 0x000fe4000bf06070 */
[----:B------:R-:W-:Y:S02]  /*0b60*/  UIADD3 UR4, -UR5, UR13, URZ ;  /* 0x0000000d05047290 */ /* 0x000fe4000fffe13f */
[----:B------:R-:W-:Y:S02]  /*0b70*/  IMAD.X R3, R0, 0x1, R3, P0 ;  /* 0x0000000100037824 */ /* 0x000fe400000e0603 */
[----:B------:R-:W-:-:S04]  /*0b80*/  ULEA.HI UR4, UR4, UR5, URZ, 0x1f ;  /* 0x0000000504047291 */ /* 0x000fc8000f8ff83f */
[----:B------:R-:W-:-:S03]  /*0b90*/  USHF.R.U32.HI UR5, URZ, 0x2, UR4 ;  /* 0x000000023f057899 */ /* 0x000fc60008011604 */
[----:B------:R-:W-:Y:S01]  /*0ba0*/  UMOV UR4, URZ ;  /* 0x0000003f00047c82 */ /* 0x000fe20008000000 */
[----:B------:R-:W-:Y:S02]  /*0bb0*/  @UP0 ULOP3.LUT UR4, UR5, 0x1, URZ, 0xc0, !UPT ;  /* 0x0000000105040892 */ /* 0x000fe4000f8ec03f */
[----:B------:R-:W-:-:S12]  /*0bc0*/  UIMAD UR5, UR5, -0x7, UR13 ;  /* 0xfffffff9050578a4 */ /* 0x000fd8000f8e020d */
.L_x_9:
[----:B------:R-:W-:Y:S01]  /*0bd0*/  ISETP.GE.U32.AND P0, PT, R2, UR6, PT ;  /* 0x0000000602007c0c */ /* 0x000fe2000bf06070 */
[----:B------:R-:W-:Y:S01]  /*0be0*/  IMAD.MOV.U32 R6, RZ, RZ, -0x1 ;  /* 0xffffffffff067424 */ /* 0x000fe200078e00ff */
[----:B------:R-:W-:Y:S01]  /*0bf0*/  PRMT R16, RZ, 0x7610, R16 ;  /* 0x00007610ff107816 */ /* 0x000fe20000000010 */
[----:B------:R-:W-:Y:S01]  /*0c00*/  IMAD.MOV.U32 R4, RZ, RZ, -0x1 ;  /* 0xffffffffff047424 */ /* 0x000fe200078e00ff */
[----:B------:R-:W-:Y:S01]  /*0c10*/  ISETP.GE.U32.AND.EX P0, PT, R3, UR7, PT, P0 ;  /* 0x0000000703007c0c */ /* 0x000fe2000bf06100 */
[----:B------:R-:W-:-:S12]  /*0c20*/  IMAD.MOV.U32 R5, RZ, RZ, -0x1 ;  /* 0xffffffffff057424 */ /* 0x000fd800078e00ff */
[----:B------:R-:W-:Y:S05]  /*0c30*/  @P0 BRA `(.L_x_10) ;  /* 0x00000004005c0947 */ /* 0x000fea0003800000 */
[----:B------:R-:W0:Y:S01]  /*0c40*/  LDC.64 R24, c[0x0][0x628] ;  /* 0x00018a00ff187b82 */ /* 0x000e220000000a00 */
[----:B------:R-:W-:Y:S02]  /*0c50*/  IMAD.MOV.U32 R4, RZ, RZ, R2 ;  /* 0x000000ffff047224 */ /* 0x000fe400078e0002 */
[----:B------:R-:W-:-:S05]  /*0c60*/  IMAD.MOV.U32 R5, RZ, RZ, R3 ;  /* 0x000000ffff057224 */ /* 0x000fca00078e0003 */
[----:B------:R-:W1:Y:S08]  /*0c70*/  LDC R6, c[0x0][0x630] ;  /* 0x00018c00ff067b82 */ /* 0x000e700000000800 */
[----:B------:R-:W2:Y:S01]  /*0c80*/  LDC.64 R26, c[0x0][0x620] ;  /* 0x00018800ff1a7b82 */ /* 0x000ea20000000a00 */
[----:B0-----:R-:W-:-:S04]  /*0c90*/  ISETP.NE.U32.AND P0, PT, R24, RZ, PT ;  /* 0x000000ff1800720c */ /* 0x001fc80003f05070 */
[----:B------:R-:W-:-:S13]  /*0ca0*/  ISETP.NE.AND.EX P0, PT, R25, RZ, PT, P0 ;  /* 0x000000ff1900720c */ /* 0x000fda0003f05300 */
[----:B-12---:R-:W-:Y:S05]  /*0cb0*/  @!P0 BRA `(.L_x_11) ;  /* 0x0000000000288947 */ /* 0x006fea0003800000 */
[----:B------:R-:W0:Y:S02]  /*0cc0*/  LDC R19, c[0x0][0x634] ;  /* 0x00018d00ff137b82 */ /* 0x000e240000000800 */
[----:B0-----:R-:W-:-:S05]  /*0cd0*/  IADD3 R19, P0, R2, R19, RZ ;  /* 0x0000001302137210 */ /* 0x001fca0007f1e0ff */
[----:B------:R-:W-:-:S04]  /*0ce0*/  IMAD.X R23, RZ, RZ, R3, P0 ;  /* 0x000000ffff177224 */ /* 0x000fc800000e0603 */
[----:B------:R-:W-:-:S04]  /*0cf0*/  IMAD.WIDE.U32 R4, R23, R24, RZ ;  /* 0x0000001817047225 */ /* 0x000fc800078e00ff */
[----:B------:R-:W-:-:S04]  /*0d00*/  IMAD.WIDE.U32 R16, P0, R19, R25, R4 ;  /* 0x0000001913107225 */ /* 0x000fc80007800004 */
[----:B------:R-:W-:-:S04]  /*0d10*/  IMAD.WIDE.U32 R4, R19, R24, RZ ;  /* 0x0000001813047225 */ /* 0x000fc800078e00ff */
[----:B------:R-:W-:Y:S01]  /*0d20*/  IMAD.X R19, RZ, RZ, RZ, P0 ;  /* 0x000000ffff137224 */ /* 0x000fe200000e06ff */
[----:B------:R-:W-:Y:S01]  /*0d30*/  IADD3 RZ, P0, R5, R16, RZ ;  /* 0x0000001005ff7210 */ /* 0x000fe20007f1e0ff */
[----:B------:R-:W-:-:S04]  /*0d40*/  IMAD.MOV.U32 R18, RZ, RZ, R17 ;  /* 0x000000ffff127224 */ /* 0x000fc800078e0011 */
[----:B------:R-:W-:-:S08]  /*0d50*/  IMAD.WIDE.U32.X R4, R23, R25, R18, P0 ;  /* 0x0000001917047225 */ /* 0x000fd000000e0412 */
.L_x_11:
[--C-:B------:R-:W-:Y:S01]  /*0d60*/  SHF.R.U64 R32, R4, R6, R5.reuse ;  /* 0x0000000604207219 */ /* 0x100fe20000001205 */
[----:B------:R-:W0:Y:S01]  /*0d70*/  LDC.64 R28, c[0x0][0x640] ;  /* 0x00019000ff1c7b82 */ /* 0x000e220000000a00 */
[----:B------:R-:W-:Y:S01]  /*0d80*/  I2FP.F32.U32 R4, R14 ;  /* 0x0000000e00047245 */ /* 0x000fe20000201000 */
[----:B------:R-:W-:Y:S01]  /*0d90*/  ULDC UR6, c[0x0][0x150] ;  /* 0x0000540000067ab9 */ /* 0x000fe20000000800 */
[----:B------:R-:W-:Y:S02]  /*0da0*/  SHF.R.U32.HI R5, RZ, R6, R5 ;  /* 0x00000006ff057219 */ /* 0x000fe40000011605 */
[----:B------:R-:W-:Y:S01]  /*0db0*/  IADD3 R17, P0, RZ, -R32, RZ ;  /* 0x80000020ff117210 */ /* 0x000fe20007f1e0ff */
[----:B------:R-:W-:Y:S01]  /*0dc0*/  FMUL R6, R4, UR6 ;  /* 0x0000000604067c20 */ /* 0x000fe20008400000 */
[----:B------:R-:W-:Y:S01]  /*0dd0*/  ULDC UR6, c[0x0][0x154] ;  /* 0x0000550000067ab9 */ /* 0x000fe20000000800 */
[----:B------:R-:W1:Y:S02]  /*0de0*/  LDC R18, c[0x0][0x618] ;  /* 0x00018600ff127b82 */ /* 0x000e640000000800 */
[----:B------:R-:W-:-:S02]  /*0df0*/  IMAD.X R19, RZ, RZ, ~R5, P0 ;  /* 0x000000ffff137224 */ /* 0x000fc400000e0e05 */
[----:B------:R-:W2:Y:S01]  /*0e00*/  F2I.U32.TRUNC.NTZ R6, R6 ;  /* 0x0000000600067305 */ /* 0x000ea2000020f000 */
[----:B------:R-:W-:-:S03]  /*0e10*/  IMAD.WIDE.U32 R4, R17, R26, R2 ;  /* 0x0000001a11047225 */ /* 0x000fc600078e0002 */
[----:B------:R-:W3:Y:S01]  /*0e20*/  LDC R15, c[0x0][0x144] ;  /* 0x00005100ff0f7b82 */ /* 0x000ee20000000800 */
[----:B------:R-:W-:-:S04]  /*0e30*/  IMAD R16, R19, R26, RZ ;  /* 0x0000001a13107224 */ /* 0x000fc800078e02ff */
[----:B------:R-:W-:-:S03]  /*0e40*/  IMAD R17, R17, R27, R16 ;  /* 0x0000001b11117224 */ /* 0x000fc600078e0210 */
[----:B------:R-:W4:Y:S01]  /*0e50*/  LDC R22, c[0x0][0x608] ;  /* 0x00018200ff167b82 */ /* 0x000f220000000800 */
[----:B------:R-:W-:Y:S01]  /*0e60*/  IMAD.IADD R17, R5, 0x1, R17 ;  /* 0x0000000105117824 */ /* 0x000fe200078e0211 */
[----:B0-----:R-:W-:Y:S01]  /*0e70*/  ISETP.NE.U32.AND P0, PT, R28, RZ, PT ;  /* 0x000000ff1c00720c */ /* 0x001fe20003f05070 */
[----:B--2---:R-:W-:-:S03]  /*0e80*/  IMAD.MOV R5, RZ, RZ, -R6 ;  /* 0x000000ffff057224 */ /* 0x004fc600078e0a06 */
[----:B------:R-:W-:Y:S02]  /*0e90*/  ISETP.NE.AND.EX P0, PT, R29, RZ, PT, P0 ;  /* 0x000000ff1d00720c */ /* 0x000fe40003f05300 */
[----:B------:R-:W0:Y:S01]  /*0ea0*/  LDC R19, c[0x0][0x658] ;  /* 0x00019600ff137b82 */ /* 0x000e220000000800 */
[-CC-:B-1----:R-:W-:Y:S02]  /*0eb0*/  SHF.R.U64 R26, R4, R18.reuse, R17.reuse ;  /* 0x00000012041a7219 */ /* 0x182fe40000001211 */
[----:B------:R-:W-:Y:S02]  /*0ec0*/  I2FP.F32.U32 R4, R21 ;  /* 0x0000001500047245 */ /* 0x000fe40000201000 */
[----:B------:R-:W-:Y:S01]  /*0ed0*/  SHF.R.U32.HI R17, RZ, R18, R17 ;  /* 0x00000012ff117219 */ /* 0x000fe20000011611 */
[----:B------:R-:W-:Y:S02]  /*0ee0*/  IMAD.MOV.U32 R18, RZ, RZ, 0x1 ;  /* 0x00000001ff127424 */ /* 0x000fe400078e00ff */
[----:B------:R-:W1:Y:S01]  /*0ef0*/  LDC R24, c[0x0][0x148] ;  /* 0x00005200ff187b82 */ /* 0x000e620000000800 */
[----:B---3--:R-:W-:-:S02]  /*0f00*/  IMAD R6, R15, R5, R14 ;  /* 0x000000050f067224 */ /* 0x008fc400078e020e */
[----:B------:R-:W-:Y:S01]  /*0f10*/  FMUL R5, R4, UR6 ;  /* 0x0000000604057c20 */ /* 0x000fe20008400000 */
[----:B------:R-:W-:-:S04]  /*0f20*/  IMAD.MOV.U32 R4, RZ, RZ, -0x1 ;  /* 0xffffffffff047424 */ /* 0x000fc800078e00ff */
[----:B------:R-:W2:Y:S01]  /*0f30*/  LDC R25, c[0x0][0x600] ;  /* 0x00018000ff197b82 */ /* 0x000ea20000000800 */
[-CC-:B----4-:R-:W-:Y:S02]  /*0f40*/  SHF.R.U64 R34, R26, R22.reuse, R17.reuse ;  /* 0x000000161a227219 */ /* 0x190fe40000001211 */
[----:B------:R-:W-:Y:S02]  /*0f50*/  SHF.R.U32.HI R14, RZ, R22, R17 ;  /* 0x00000016ff0e7219 */ /* 0x000fe40000011611 */
[----:B------:R3:W4:Y:S03]  /*0f60*/  F2I.U32.TRUNC.NTZ R22, R5 ;  /* 0x0000000500167305 */ /* 0x000726000020f000 */
[----:B------:R-:W1:Y:S01]  /*0f70*/  LDC R27, c[0x0][0x648] ;  /* 0x00019200ff1b7b82 */ /* 0x000e620000000800 */
[-C--:B0-----:R-:W-:Y:S02]  /*0f80*/  SHF.R.U64 R36, R34, R19.reuse, R14 ;  /* 0x0000001322247219 */ /* 0x081fe4000000120e */
[----:B------:R-:W-:-:S02]  /*0f90*/  SHF.L.U32 R4, R4, R19, RZ ;  /* 0x0000001304047219 */ /* 0x000fc400000006ff */
[-C--:B------:R-:W-:Y:S02]  /*0fa0*/  SHF.R.U32.HI R14, RZ, R19.reuse, R14 ;  /* 0x00000013ff0e7219 */ /* 0x080fe4000001160e */
[----:B------:R-:W-:Y:S01]  /*0fb0*/  SHF.L.U32 R18, R18, R19, RZ ;  /* 0x0000001312127219 */ /* 0x000fe200000006ff */
[----:B------:R-:W0:Y:S01]  /*0fc0*/  LDC R31, c[0x0][0x638] ;  /* 0x00018e00ff1f7b82 */ /* 0x000e220000000800 */
[----:B------:R-:W-:Y:S01]  /*0fd0*/  LOP3.LUT R19, RZ, R4, RZ, 0x33, !PT ;  /* 0x00000004ff137212 */ /* 0x000fe200078e33ff */
[----:B------:R-:W-:Y:S02]  /*0fe0*/  IMAD.MOV.U32 R4, RZ, RZ, R36 ;  /* 0x000000ffff047224 */ /* 0x000fe400078e0024 */
[----:B---3--:R-:W-:-:S04]  /*0ff0*/  IMAD.MOV.U32 R5, RZ, RZ, R14 ;  /* 0x000000ffff057224 */ /* 0x008fc800078e000e */
[----:B------:R-:W3:Y:S01]  /*1000*/  LDC R30, c[0x0][0x610] ;  /* 0x00018400ff1e7b82 */ /* 0x000ee20000000800 */
[----:B----4-:R-:W-:Y:S05]  /*1010*/  @!P0 BRA `(.L_x_12) ;  /* 0x0000000000288947 */ /* 0x010fea0003800000 */
[----:B------:R-:W4:Y:S02]  /*1020*/  LDC R17, c[0x0][0x64c] ;  /* 0x00019300ff117b82 */ /* 0x000f240000000800 */
[----:B----4-:R-:W-:-:S05]  /*1030*/  IADD3 R17, P0, R36, R17, RZ ;  /* 0x0000001124117210 */ /* 0x010fca0007f1e0ff */
        /* <DEDUP_REMOVED lines=8> */
.L_x_12:
[----:B-1----:R-:W-:Y:S01]  /*10c0*/  SHF.R.U64 R4, R4, R27, R5 ;  /* 0x0000001b04047219 */ /* 0x002fe20000001205 */
[----:B--2---:R-:W-:Y:S01]  /*10d0*/  VIADD R5, R25, 0xffffffff ;  /* 0xffffffff19057836 */ /* 0x004fe20000000000 */
[----:B------:R-:W-:Y:S01]  /*10e0*/  LOP3.LUT R19, R34, R19, RZ, 0xc0, !PT ;  /* 0x0000001322137212 */ /* 0x000fe200078ec0ff */
[----:B------:R-:W-:Y:S02]  /*10f0*/  IMAD.MOV R22, RZ, RZ, -R22 ;  /* 0x000000ffff167224 */ /* 0x000fe400078e0a16 */
[----:B------:R-:W-:Y:S01]  /*1100*/  IMAD.MOV R14, RZ, RZ, -R4 ;  /* 0x000000ffff0e7224 */ /* 0x000fe200078e0a04 */
[----:B------:R-:W-:Y:S01]  /*1110*/  LOP3.LUT R5, R26, R5, RZ, 0xc0, !PT ;  /* 0x000000051a057212 */ /* 0x000fe200078ec0ff */
[----:B------:R-:W-:Y:S02]  /*1120*/  IMAD R19, R18, R4, R19 ;  /* 0x0000000412137224 */ /* 0x000fe400078e0213 */
[----:B------:R-:W-:Y:S02]  /*1130*/  @P4 IMAD R6, R24, R22, R21 ;  /* 0x0000001618064224 */ /* 0x000fe400078e0215 */
[----:B0-----:R-:W-:-:S02]  /*1140*/  IMAD R4, R14, R31, R36 ;  /* 0x0000001f0e047224 */ /* 0x001fc400078e0224 */
[----:B---3--:R-:W-:Y:S02]  /*1150*/  IMAD R6, R19, R30, R6 ;  /* 0x0000001e13067224 */ /* 0x008fe400078e0206 */
[----:B------:R-:W-:Y:S02]  /*1160*/  IMAD R5, R4, R25, R5 ;  /* 0x0000001904057224 */ /* 0x000fe400078e0205 */
[----:B------:R-:W-:-:S03]  /*1170*/  IMAD.MOV.U32 R16, RZ, RZ, 0x1 ;  /* 0x00000001ff107424 */ /* 0x000fc600078e00ff */
[----:B------:R-:W-:Y:S02]  /*1180*/  SEL R4, R5, R6, !P4 ;  /* 0x0000000605047207 */ /* 0x000fe40006000000 */
[----:B------:R-:W-:Y:S01]  /*1190*/  SEL R6, R6, R5, !P4 ;  /* 0x0000000506067207 */ /* 0x000fe20006000000 */
[----:B------:R-:W-:-:S07]  /*11a0*/  IMAD.MOV.U32 R5, RZ, RZ, R32 ;  /* 0x000000ffff057224 */ /* 0x000fce00078e0020 */
.L_x_10:
[----:B------:R-:W-:Y:S05]  /*11b0*/  @!P2 BRA `(.L_x_13) ;  /* 0x0000004000f0a947 */ /* 0x000fea0003800000 */
[----:B------:R-:W-:-:S13]  /*11c0*/  ISETP.GT.U32.AND P0, PT, R33, 0x1, PT ;  /* 0x000000012100780c */ /* 0x000fda0003f04070 */
[----:B------:R-:W-:Y:S05]  /*11d0*/  @P0 EXIT ;  /* 0x000000000000094d */ /* 0x000fea0003800000 */
.L_x_14:
[----:B------:R-:W-:-:S08]  /*11e0*/  NOP ;  /* 0x0000000000007918 */ /* 0x000fd00000000000 */
[----:B------:R-:W0:Y:S02]  /*11f0*/  USETMAXREG.TRY_ALLOC.CTAPOOL UP0, 0xe8 ;  /* 0x000000e8000079c8 */ /* 0x000e240008000600 */
[----:B0-----:R-:W-:-:S13]  /*1200*/  PLOP3.LUT P0, PT, PT, PT, UP0, 0x80, 0x0 ;  /* 0x000000000000781c */ /* 0x001fda0003f0f008 */
[----:B------:R-:W-:Y:S05]  /*1210*/  @!P0 BRA `(.L_x_14) ;  /* 0xfffffffc00f08947 */ /* 0x000fea000383ffff */
[----:B------:R-:W-:-:S13]  /*1220*/  LOP3.LUT P0, RZ, R16, 0xff, RZ, 0xc0, !PT ;  /* 0x000000ff10ff7812 */ /* 0x000fda000780c0ff */
[----:B------:R-:W-:Y:S05]  /*1230*/  @!P0 EXIT ;  /* 0x000000000000894d */ /* 0x000fea0003800000 */
[----:B------:R-:W0:Y:S01]  /*1240*/  S2UR UR6, SR_CgaCtaId ;  /* 0x00000000000679c3 */ /* 0x000e220000008800 */
[----:B------:R-:W-:Y:S01]  /*1250*/  SHF.R.S32.HI R11, RZ, 0x1f, R10 ;  /* 0x0000001fff0b7819 */ /* 0x000fe2000001140a */
[----:B------:R-:W-:Y:S01]  /*1260*/  UIADD3 UR7, UR15, -0x1, URZ ;  /* 0xffffffff0f077890 */ /* 0x000fe2000fffe03f */
[----:B------:R-:W-:Y:S01]  /*1270*/  LOP3.LUT R86, R7, 0x1, RZ, 0xfc, !PT ;  /* 0x0000000107567812 */ /* 0x000fe200078efcff */
[----:B------:R-:W-:Y:S01]  /*1280*/  UMOV UR12, 0x400 ;  /* 0x00000400000c7882 */ /* 0x000fe20000000000 */
[CC--:B------:R-:W-:Y:S01]  /*1290*/  LEA.HI R15, R11.reuse, R10.reuse, RZ, 0x2 ;  /* 0x0000000a0b0f7211 */ /* 0x0c0fe200078f10ff */
[----:B------:R-:W-:Y:S01]  /*12a0*/  UISETP.LT.AND UP0, UPT, UR13, 0x1, UPT ;  /* 0x000000010d00788c */ /* 0x000fe2000bf01270 */
[----:B------:R-:W-:Y:S01]  /*12b0*/  LEA.HI R16, R11, R10, RZ, 0x5 ;  /* 0x0000000a0b107211 */ /* 0x000fe200078f28ff */
[----:B------:R-:W-:Y:S01]  /*12c0*/  USHF.L.U32 UR23, UR13, 0x1, URZ ;  /* 0x000000010d177899 */ /* 0x000fe2000800063f */
[--C-:B------:R-:W-:Y:S01]  /*12d0*/  SHF.R.S32.HI R14, RZ, 0x2, R15.reuse ;  /* 0x00000002ff0e7819 */ /* 0x100fe2000001140f */
[----:B------:R-:W-:Y:S01]  /*12e0*/  USEL UR14, UR13, 0x1, UP0 ;  /* 0x000000010d0e7887 */ /* 0x000fe20008000000 */
[----:B------:R-:W-:Y:S01]  /*12f0*/  SHF.R.S32.HI R17, RZ, 0x1f, R15 ;  /* 0x0000001fff117819 */ /* 0x000fe2000001140f */
[----:B------:R-:W-:Y:S01]  /*1300*/  UISETP.NE.AND UP0, UPT, UR7, URZ, UPT ;  /* 0x0000003f0700728c */ /* 0x000fe2000bf05270 */
[----:B------:R-:W-:Y:S01]  /*1310*/  LOP3.LUT R11, R15, 0xfffffffc, RZ, 0xc0, !PT ;  /* 0xfffffffc0f0b7812 */ /* 0x000fe200078ec0ff */
[----:B------:R-:W-:Y:S01]  /*1320*/  UIADD3 UR14, -UR14, UR13, URZ ;  /* 0x0000000d0e0e7290 */ /* 0x000fe2000fffe13f */
[----:B------:R-:W-:Y:S01]  /*1330*/  LEA.HI R17, R17, R14, RZ, 0x3 ;  /* 0x0000000e11117211 */ /* 0x000fe200078f18ff */
[----:B------:R-:W-:-:S02]  /*1340*/  USEL UR9, URZ, 0x1, UP0 ;  /* 0x000000013f097887 */ /* 0x000fc40008000000 */
[----:B------:R-:W-:Y:S01]  /*1350*/  IMAD.IADD R18, R10, 0x1, -R11 ;  /* 0x000000010a127824 */ /* 0x000fe200078e0a0b */
[----:B------:R-:W-:-:S03]  /*1360*/  LOP3.LUT R17, R17, 0xfffffff8, RZ, 0xc0, !PT ;  /* 0xfffffff811117812 */ /* 0x000fc600078ec0ff */
[----:B------:R-:W-:Y:S01]  /*1370*/  IMAD.U32 R87, RZ, RZ, UR9 ;  /* 0x00000009ff577e24 */ /* 0x000fe2000f8e00ff */
[----:B0-----:R-:W-:Y:S01]  /*1380*/  ULEA UR12, UR6, UR12, 0x18 ;  /* 0x0000000c060c7291 */ /* 0x001fe2000f8ec03f */
[----:B------:R-:W-:Y:S01]  /*1390*/  IMAD.IADD R14, R14, 0x1, -R17 ;  /* 0x000000010e0e7824 */ /* 0x000fe200078e0a11 */
[----:B------:R-:W-:Y:S01]  /*13a0*/  USHF.L.U32 UR6, UR7, 0x3, URZ ;  /* 0x0000000307067899 */ /* 0x000fe2000800063f */
[----:B------:R-:W-:Y:S01]  /*13b0*/  SHF.R.S32.HI R17, RZ, 0x5, R16 ;  /* 0x00000005ff117819 */ /* 0x000fe20000011410 */
[----:B------:R-:W-:Y:S02]  /*13c0*/  UIADD3 UR7, UR12, 0x7180, URZ ;  /* 0x000071800c077890 */ /* 0x000fe4000fffe03f */
[----:B------:R-:W-:Y:S01]  /*13d0*/  ULOP3.LUT UR6, UR6, 0x8, URZ, 0xc0, !UPT ;  /* 0x0000000806067892 */ /* 0x000fe2000f8ec03f */
[--C-:B------:R-:W-:Y:S01]  /*13e0*/  SHF.R.S32.HI R15, RZ, 0x1f, R14.reuse ;  /* 0x0000001fff0f7819 */ /* 0x100fe2000001140e */
[----:B------:R-:W-:Y:S01]  /*13f0*/  UIADD3 UR8, UR12, 0x180, URZ ;  /* 0x000001800c087890 */ /* 0x000fe2000fffe03f */
[----:B------:R-:W-:Y:S01]  /*1400*/  IMAD R19, R17, -0x10, -R14 ;  /* 0xfffffff011137824 */ /* 0x000fe200078e0a0e */
[----:B------:R-:W-:-:S02]  /*1410*/  USHF.R.U32.HI UR7, URZ, 0x4, UR7 ;  /* 0x000000043f077899 */ /* 0x000fc40008011607 */
[----:B------:R-:W-:Y:S01]  /*1420*/  USHF.R.U32.HI UR8, URZ, 0x4, UR8 ;  /* 0x000000043f087899 */ /* 0x000fe20008011608 */
[----:B------:R-:W-:Y:S01]  /*1430*/  IMAD.WIDE R10, R17, 0x10, R14 ;  /* 0x00000010110a7825 */ /* 0x000fe200078e020e */
[----:B------:R-:W-:Y:S02]  /*1440*/  ULOP3.LUT UR25, UR6, 0x8, URZ, 0x3c, !UPT ;  /* 0x0000000806197892 */ /* 0x000fe4000f8e3c3f */
[----:B------:R-:W-:Y:S02]  /*1450*/  ULOP3.LUT UR16, UR6, 0x18, URZ, 0x3c, !UPT ;  /* 0x0000001806107892 */ /* 0x000fe4000f8e3c3f */
[----:B------:R-:W-:Y:S01]  /*1460*/  UIADD3 UR24, UR12, 0x80, URZ ;  /* 0x000000800c187890 */ /* 0x000fe2000fffe03f */
[----:B------:R-:W-:Y:S01]  /*1470*/  ULDC UR6, c[0x0][0x284] ;  /* 0x0000a10000067ab9 */ /* 0x000fe20000000800 */
[----:B------:R-:W-:Y:S01]  /*1480*/  ULOP3.LUT UR7, UR7, 0x3fff, URZ, 0xc0, !UPT ;  /* 0x00003fff07077892 */ /* 0x000fe2000f8ec03f */
[----:B------:R-:W-:Y:S01]  /*1490*/  VIADD R19, R19, UR6 ;  /* 0x0000000613137c36 */ /* 0x000fe20008000000 */
[----:B------:R-:W-:-:S02]  /*14a0*/  ULOP3.LUT UR8, UR8, 0x3fff, URZ, 0xc0, !UPT ;  /* 0x00003fff08087892 */ /* 0x000fc4000f8ec03f */
[----:B------:R-:W-:Y:S02]  /*14b0*/  ULEA UR15, UR15, UR24, 0x3 ;  /* 0x000000180f0f7291 */ /* 0x000fe4000f8e183f */
[----:B------:R-:W-:Y:S02]  /*14c0*/  ULOP3.LUT UR17, UR7, 0x10000, URZ, 0xfc, !UPT ;  /* 0x0001000007117892 */ /* 0x000fe4000f8efc3f */
[----:B------:R-:W-:-:S12]  /*14d0*/  ULOP3.LUT UR18, UR8, 0x10000, URZ, 0xfc, !UPT ;  /* 0x0001000008127892 */ /* 0x000fd8000f8efc3f */
.L_x_105:
[----:B------:R-:W-:Y:S01]  /*14e0*/  SHF.L.U32 R14, R87, 0x1f, RZ ;  /* 0x0000001f570e7819 */ /* 0x000fe200000006ff */
[----:B------:R-:W0:Y:S01]  /*14f0*/  LDC R15, c[0x0][0x28c] ;  /* 0x0000a300ff0f7b82 */ /* 0x000e220000000800 */
[----:B------:R-:W-:Y:S01]  /*1500*/  UMOV UR6, URZ ;  /* 0x0000003f00067c82 */ /* 0x000fe20008000000 */
[----:B------:R-:W-:Y:S01]  /*1510*/  UMOV UR19, UR5 ;  /* 0x0000000500137c82 */ /* 0x000fe20008000000 */
[----:B-1----:R-:W1:Y:S01]  /*1520*/  SYNCS.PHASECHK.TRANS64.TRYWAIT P0, [UR15+-0x8], R14 ;  /* 0xfffff80eff0075a7 */ /* 0x002e62000800014f */
[----:B0-----:R-:W-:Y:S01]  /*1530*/  ISETP.GE.AND P1, PT, R15, 0x1, PT ;  /* 0x000000010f00780c */ /* 0x001fe20003f26270 */
[----:B-1234-:R-:W-:-:S12]  /*1540*/  @!P0 BRA `(.L_x_15) ;  /* 0x00000050005c8947 */ /* 0x01efd80003800000 */
.L_x_130:
[----:B------:R-:W-:Y:S01]  /*1550*/  UMOV UR7, URZ ;  /* 0x0000003f00077c82 */ /* 0x000fe20008000000 */
[----:B------:R-:W-:Y:S01]  /*1560*/  UMOV UR8, URZ ;  /* 0x0000003f00087c82 */ /* 0x000fe20008000000 */
[----:B------:R-:W-:Y:S02]  /*1570*/  CS2R R22, SRZ ;  /* 0x0000000000167805 */ /* 0x000fe4000001ff00 */
[----:B------:R-:W-:Y:S02]  /*1580*/  CS2R R56, SRZ ;  /* 0x0000000000387805 */ /* 0x000fe4000001ff00 */
[----:B------:R-:W-:Y:S02]  /*1590*/  CS2R R58, SRZ ;  /* 0x00000000003a7805 */ /* 0x000fe4000001ff00 */
[----:B------:R-:W-:Y:S02]  /*15a0*/  CS2R R60, SRZ ;  /* 0x00000000003c7805 */ /* 0x000fe4000001ff00 */
[----:B------:R-:W-:-:S02]  /*15b0*/  CS2R R62, SRZ ;  /* 0x00000000003e7805 */ /* 0x000fc4000001ff00 */
[----:B------:R-:W-:Y:S02]  /*15c0*/  CS2R R64, SRZ ;  /* 0x0000000000407805 */ /* 0x000fe4000001ff00 */
        /* <DEDUP_REMOVED lines=9> */
[----:B------:R-:W-:Y:S01]  /*1660*/  CS2R R84, SRZ ;  /* 0x0000000000547805 */ /* 0x000fe2000001ff00 */
[----:B------:R-:W-:Y:S01]  /*1670*/  IMAD.U32 R17, RZ, RZ, UR4 ;  /* 0x00000004ff117e24 */ /* 0x000fe2000f8e00ff */
        /* <DEDUP_REMOVED lines=15> */
[----:B------:R-:W-:Y:S01]  /*1770*/  CS2R R54, SRZ ;  /* 0x0000000000367805 */ /* 0x000fe2000001ff00 */
[----:B------:R-:W-:Y:S06]  /*1780*/  @!P1 BRA `(.L_x_16) ;  /* 0x0000000400589947 */ /* 0x000fec0003800000 */
[----:B------:R-:W-:-:S13]  /*1790*/  ISETP.NE.AND P1, PT, R86, 0x3, PT ;  /* 0x000000035600780c */ /* 0x000fda0003f25270 */
[----:B------:R-:W-:Y:S05]  /*17a0*/  @!P1 BRA `(.L_x_17) ;  /* 0x0000000000049947 */ /* 0x000fea0003800000 */
[----:B------:R-:W-:Y:S01]  /*17b0*/  BPT.TRAP 0x1 ;  /* 0x000000040000795c */ /* 0x000fe20000300000 */
.L_x_17:
[----:B------:R-:W-:Y:S01]  /*17c0*/  ULEA UR6, UR5, UR12, 0x3 ;  /* 0x0000000c05067291 */ /* 0x000fe2000f8e183f */
[----:B0-----:R-:W-:-:S05]  /*17d0*/  IMAD.U32 R14, RZ, RZ, UR4 ;  /* 0x00000004ff0e7e24 */ /* 0x001fca000f8e00ff */
[----:B------:R-:W-:-:S04]  /*17e0*/  SHF.L.U32 R14, R14, 0x1f, RZ ;  /* 0x0000001f0e0e7819 */ /* 0x000fc800000006ff */
[----:B------:R0:W1:Y:S01]  /*17f0*/  SYNCS.PHASECHK.TRANS64.TRYWAIT P0, [UR6], R14 ;  /* 0x0000000eff0075a7 */ /* 0x0000620008000146 */
[----:B------:R-:W-:Y:S05]  /*1800*/  @!P1 BRA `(.L_x_18) ;  /* 0x0000000000049947 */ /* 0x000fea0003800000 */
[----:B------:R-:W-:Y:S01]  /*1810*/  BPT.TRAP 0x1 ;  /* 0x000000040000795c */ /* 0x000fe20000300000 */
.L_x_18:
[----:B-1----:R-:W-:Y:S05]  /*1820*/  @P0 BRA `(.L_x_19) ;  /* 0x0000000000080947 */ /* 0x002fea0003800000 */
[----:B------:R-:W1:Y:S02]  /*1830*/  SYNCS.PHASECHK.TRANS64.TRYWAIT P0, [UR6], R14 ;  /* 0x0000000eff0075a7 */ /* 0x000e640008000146 */
[----:B-1----:R-:W-:Y:S05]  /*1840*/  @!P0 BRA `(.L_x_20) ;  /* 0x0000004c00b48947 */ /* 0x002fea0003800000 */
.L_x_19:
[----:B------:R-:W-:Y:S01]  /*1850*/  ULEA UR8, UR5, UR18, 0x8 ;  /* 0x0000001205087291 */ /* 0x000fe2000f8e403f */
[----:B------:R-:W-:Y:S01]  /*1860*/  WARPGROUP.ARRIVE ;  /* 0x00000000000079c5 */ /* 0x000fe20000000000 */
[----:B------:R-:W-:Y:S01]  /*1870*/  ULEA UR10, UR5, UR17, 0x8 ;  /* 0x00000011050a7291 */ /* 0x000fe2000f8e403f */
[----:B------:R-:W-:Y:S01]  /*1880*/  CS2R R22, SRZ ;  /* 0x0000000000167805 */ /* 0x000fe2000001ff00 */
[----:B------:R-:W-:Y:S01]  /*1890*/  UMOV UR9, 0x80000020 ;  /* 0x8000002000097882 */ /* 0x000fe20000000000 */
[----:B------:R-:W-:Y:S01]  /*18a0*/  UMOV UR11, 0x80000020 ;  /* 0x80000020000b7882 */ /* 0x000fe20000000000 */
[----:B------:R-:W-:Y:S01]  /*18b0*/  ULDC UR7, c[0x0][0x50c] ;  /* 0x0001430000077ab9 */ /* 0x000fe20000000800 */
[----:B------:R-:W-:Y:S01]  /*18c0*/  UMOV UR6, 0x2 ;  /* 0x0000000200067882 */ /* 0x000fe20000000000 */
[----:B------:R-:W-:Y:S01]  /*18d0*/  UISETP.NE.AND UP0, UPT, UR7, 0x2, UPT ;  /* 0x000000020700788c */ /* 0x000fe2000bf05270 */
[----:B------:R-:W-:Y:S02]  /*18e0*/  CS2R R56, SRZ ;  /* 0x0000000000387805 */ /* 0x000fe4000001ff00 */
[----:B------:R-:W-:Y:S01]  /*18f0*/  CS2R R58, SRZ ;  /* 0x00000000003a7805 */ /* 0x000fe2000001ff00 */
[----:B------:R-:W-:Y:S01]  /*1900*/  QGMMA.64x64x32.F32.E4M3.E4M3 R24, gdesc[UR8], RZ, !UPT ;  /* 0x00e00000081879f3 */ /* 0x000fe2000c7008ff */
[----:B------:R-:W-:Y:S01]  /*1910*/  USEL UR7, URZ, 0x1, UP0 ;  /* 0x000000013f077887 */ /* 0x000fe20008000000 */
[----:B------:R-:W-:Y:S01]  /*1920*/  CS2R R60, SRZ ;  /* 0x00000000003c7805 */ /* 0x000fe2000001ff00 */
[----:B------:R-:W-:Y:S01]  /*1930*/  UIADD3 UR8, UR8, 0x2, URZ ;  /* 0x0000000208087890 */ /* 0x000fe2000fffe03f */
[----:B------:R-:W-:Y:S01]  /*1940*/  CS2R R62, SRZ ;  /* 0x00000000003e7805 */ /* 0x000fe2000001ff00 */
[----:B------:R-:W-:Y:S01]  /*1950*/  UIADD3 UR10, UR10, 0x2, URZ ;  /* 0x000000020a0a7890 */ /* 0x000fe2000fffe03f */
[----:B------:R-:W-:-:S02]  /*1960*/  CS2R R64, SRZ ;  /* 0x0000000000407805 */ /* 0x000fc4000001ff00 */
[----:B------:R-:W-:Y:S01]  /*1970*/  ISETP.NE.AND P0, PT, RZ, UR7, PT ;  /* 0x00000007ff007c0c */ /* 0x000fe2000bf05270 */
[----:B------:R-:W-:Y:S01]  /*1980*/  UMOV UR9, 0x80000020 ;  /* 0x8000002000097882 */ /* 0x000fe20000000000 */
[----:B------:R-:W-:Y:S01]  /*1990*/  UMOV UR11, 0x80000020 ;  /* 0x80000020000b7882 */ /* 0x000fe20000000000 */
        /* <DEDUP_REMOVED lines=10> */
[----:B------:R-:W-:Y:S01]  /*1a40*/  QGMMA.64x64x32.F32.E4M3.E4M3 R24, gdesc[UR8], R24, gsb0 ;  /* 0x00e00000081879f3 */ /* 0x000fe20008000818 */
[----:B------:R-:W-:Y:S05]  /*1a50*/  @!P0 BRA `(.L_x_21) ;  /* 0x0000000000888947 */ /* 0x000fea0003800000 */
[----:B------:R-:W-:Y:S02]  /*1a60*/  WARPGROUP.DEPBAR.LE gsb0, 0x0 ;  /* 0x00008000000079c5 */ /* 0x000fe40000010000 */
[----:B------:R-:W-:-:S01]  /*1a70*/  FADD R85, RZ, R24 ;  /* 0x00000018ff557221 */ /* 0x000fc20000000000 */
[----:B------:R-:W-:Y:S01]  /*1a80*/  FADD R84, RZ, R25 ;  /* 0x00000019ff547221 */ /* 0x000fe20000000000 */
        /* <DEDUP_REMOVED lines=30> */
[----:B------:R-:W-:-:S06]  /*1c70*/  UMOV UR6, URZ ;  /* 0x0000003f00067c82 */ /* 0x000fcc0008000000 */
.L_x_21:
[----:B------:R-:W-:-:S04]  /*1c80*/  UIADD3 UR19, UR5, 0x1, URZ ;  /* 0x0000000105137890 */ /* 0x000fc8000fffe03f */
[----:B------:R-:W-:-:S04]  /*1c90*/  UISETP.NE.AND UP0, UPT, UR19, 0x7, UPT ;  /* 0x000000071300788c */ /* 0x000fc8000bf05270 */
[----:B------:R-:W-:Y:S02]  /*1ca0*/  USEL UR8, URZ, 0x1, UP0 ;  /* 0x000000013f087887 */ /* 0x000fe40008000000 */
[----:B------:R-:W-:Y:S02]  /*1cb0*/  USEL UR19, UR19, URZ, UP0 ;  /* 0x0000003f13137287 */ /* 0x000fe40008000000 */
[----:B------:R-:W-:-:S06]  /*1cc0*/  ULOP3.LUT UR8, UR4, UR8, URZ, 0x3c, !UPT ;  /* 0x0000000804087292 */ /* 0x000fcc000f8e3c3f */
[----:B------:R-:W-:Y:S01]  /*1cd0*/  IMAD.U32 R17, RZ, RZ, UR8 ;  /* 0x00000008ff117e24 */ /* 0x000fe2000f8e00ff */
[----:B------:R-:W-:-:S06]  /*1ce0*/  UMOV UR8, 0x1 ;  /* 0x0000000100087882 */ /* 0x000fcc0000000000 */
.L_x_16:
[----:B------:R-:W-:-:S06]  /*1cf0*/  UISETP.GE.AND UP0, UPT, UR14, 0x1, UPT ;  /* 0x000000010e00788c */ /* 0x000fcc000bf06270 */
[----:B------:R-:W-:-:S13]  /*1d00*/  PLOP3.LUT P0, PT, PT, PT, UP0, 0x80, 0x0 ;  /* 0x000000000000781c */ /* 0x000fda0003f0f008 */
[----:B------:R-:W-:Y:S05]  /*1d10*/  @!P0 BRA `(.L_x_22) ;  /* 0x0000000400648947 */ /* 0x000fea0003800000 */
[----:B01----:R-:W-:Y:S01]  /*1d20*/  IMAD.U32 R14, RZ, RZ, UR14 ;  /* 0x0000000eff0e7e24 */ /* 0x003fe2000f8e00ff */
[----:B------:R-:W-:Y:S01]  /*1d30*/  UMOV UR22, UR5 ;  /* 0x0000000500167c82 */ /* 0x000fe20008000000 */
[----:B------:R-:W-:-:S05]  /*1d40*/  ULDC UR26, c[0x0][0x50c] ;  /* 0x00014300001a7ab9 */ /* 0x000fca0000000800 */
.L_x_30:
[----:B------:R-:W-:-:S13]  /*1d50*/  ISETP.NE.AND P1, PT, R86, 0x3, PT ;  /* 0x000000035600780c */ /* 0x000fda0003f25270 */
[----:B01----:R-:W-:Y:S05]  /*1d60*/  @!P1 BRA `(.L_x_23) ;  /* 0x0000000000049947 */ /* 0x003fea0003800000 */
[----:B------:R-:W-:Y:S01]  /*1d70*/  BPT.TRAP 0x1 ;  /* 0x000000040000795c */ /* 0x000fe20000300000 */
.L_x_23:
[----:B------:R-:W-:Y:S01]  /*1d80*/  ULEA UR9, UR19, UR12, 0x3 ;  /* 0x0000000c13097291 */ /* 0x000fe2000f8e183f */
[----:B------:R-:W-:-:S08]  /*1d90*/  SHF.L.U32 R15, R17, 0x1f, RZ ;  /* 0x0000001f110f7819 */ /* 0x000fd000000006ff */
[----:B------:R0:W1:Y:S01]  /*1da0*/  SYNCS.PHASECHK.TRANS64.TRYWAIT P0, [UR9], R15 ;  /* 0x0000000fff0075a7 */ /* 0x0000620008000149 */
[----:B------:R-:W-:Y:S05]  /*1db0*/  @!P1 BRA `(.L_x_24) ;  /* 0x0000000000049947 */ /* 0x000fea0003800000 */
[----:B------:R-:W-:Y:S01]  /*1dc0*/  BPT.TRAP 0x1 ;  /* 0x000000040000795c */ /* 0x000fe20000300000 */
.L_x_24:
[----:B-1----:R-:W-:Y:S05]  /*1dd0*/  @P0 BRA `(.L_x_25) ;  /* 0x0000000000080947 */ /* 0x002fea0003800000 */
[----:B------:R-:W1:Y:S02]  /*1de0*/  SYNCS.PHASECHK.TRANS64.TRYWAIT P0, [UR9], R15 ;  /* 0x0000000fff0075a7 */ /* 0x000e640008000149 */
[----:B-1----:R-:W-:Y:S05]  /*1df0*/  @!P0 BRA `(.L_x_26) ;  /* 0x0000004800608947 */ /* 0x002fea0003800000 */
.L_x_25:
[----:B------:R-:W-:Y:S01]  /*1e00*/  UISETP.NE.AND UP0, UPT, UR7, URZ, UPT ;  /* 0x0000003f0700728c */ /* 0x000fe2000bf05270 */
[----:B------:R-:W-:Y:S01]  /*1e10*/  WARPGROUP.ARRIVE ;  /* 0x00000000000079c5 */ /* 0x000fe20000000000 */
[----:B------:R-:W-:Y:S02]  /*1e20*/  ULEA UR10, UR19, UR17, 0x8 ;  /* 0x00000011130a7291 */ /* 0x000fe4000f8e403f */
[----:B------:R-:W-:Y:S01]  /*1e30*/  USEL UR8, UR8, URZ, !UP0 ;  /* 0x0000003f08087287 */ /* 0x000fe2000c000000 */
[----:B------:R-:W-:Y:S01]  /*1e40*/  UMOV UR9, 0x80000020 ;  /* 0x8000002000097882 */ /* 0x000fe20000000000 */
[----:B------:R-:W-:Y:S02]  /*1e50*/  UMOV UR11, 0x80000020 ;  /* 0x80000020000b7882 */ /* 0x000fe40000000000 */
[----:B------:R-:W-:Y:S02]  /*1e60*/  UISETP.NE.U32.AND UP0, UPT, UR8, URZ, UPT ;  /* 0x0000003f0800728c */ /* 0x000fe4000bf05070 */
[----:B------:R-:W-:-:S02]  /*1e70*/  ULEA UR8, UR19, UR18, 0x8 ;  /* 0x0000001213087291 */ /* 0x000fc4000f8e403f */
[----:B------:R-:W-:-:S07]  /*1e80*/  UIADD3 UR6, UR6, 0x2, URZ ;  /* 0x0000000206067890 */ /* 0x000fce000fffe03f */
[----:B------:R-:W-:Y:S01]  /*1e90*/  QGMMA.64x64x32.F32.E4M3.E4M3 R24, gdesc[UR8], R24, UP0 ;  /* 0x00e00000081879f3 */ /* 0x000fe2000bf00818 */
[----:B------:R-:W-:Y:S02]  /*1ea0*/  UIADD3 UR8, UR8, 0x2, URZ ;  /* 0x0000000208087890 */ /* 0x000fe4000fffe03f */
[----:B------:R-:W-:Y:S01]  /*1eb0*/  UIADD3 UR10, UR10, 0x2, URZ ;  /* 0x000000020a0a7890 */ /* 0x000fe2000fffe03f */
[----:B------:R-:W-:Y:S01]  /*1ec0*/  UMOV UR9, 0x80000020 ;  /* 0x8000002000097882 */ /* 0x000fe20000000000 */
[----:B------:R-:W-:Y:S01]  /*1ed0*/  UMOV UR11, 0x80000020 ;  /* 0x80000020000b7882 */ /* 0x000fe20000000000 */
[----:B------:R-:W-:-:S04]  /*1ee0*/  UISETP.NE.AND UP0, UPT, UR6, UR26, UPT ;  /* 0x0000001a0600728c */ /* 0x000fc8000bf05270 */
[----:B------:R-:W-:-:S06]  /*1ef0*/  USEL UR7, URZ, 0x1, UP0 ;  /* 0x000000013f077887 */ /* 0x000fcc0008000000 */
[----:B------:R-:W-:Y:S01]  /*1f00*/  ISETP.NE.AND P0, PT, RZ, UR7, PT ;  /* 0x00000007ff007c0c */ /* 0x000fe2000bf05270 */
[----:B------:R-:W-:Y:S03]  /*1f10*/  QGMMA.64x64x32.F32.E4M3.E4M3 R24, gdesc[UR8], R24, gsb0 ;  /* 0x00e00000081879f3 */ /* 0x000fe60008000818 */
[----:B------:R-:W-:-:S09]  /*1f20*/  WARPGROUP.DEPBAR.LE gsb0, 0x1 ;  /* 0x00008000000079c5 */ /* 0x000fd20000010100 */
[----:B------:R-:W-:Y:S05]  /*1f30*/  @!P0 BRA `(.L_x_27) ;  /* 0x0000000000888947 */ /* 0x000fea0003800000 */
[----:B------:R-:W-:Y:S02]  /*1f40*/  WARPGROUP.DEPBAR.LE gsb0, 0x0 ;  /* 0x00008000000079c5 */ /* 0x000fe40000010000 */
[----:B------:R-:W-:-:S01]  /*1f50*/  FADD R85, R24, R85 ;  /* 0x0000005518557221 */ /* 0x000fc20000000000 */
[----:B------:R-:W-:Y:S01]  /*1f60*/  FADD R84, R25, R84 ;  /* 0x0000005419547221 */ /* 0x000fe20000000000 */
        /* <DEDUP_REMOVED lines=30> */
[----:B------:R-:W-:-:S06]  /*2150*/  UMOV UR6, URZ ;  /* 0x0000003f00067c82 */ /* 0x000fcc0008000000 */
.L_x_27:
[----:B------:R-:W-:Y:S05]  /*2160*/  @!P1 BRA `(.L_x_28) ;  /* 0x0000000000049947 */ /* 0x000fea0003800000 */
[----:B------:R-:W-:Y:S01]  /*2170*/  BPT.TRAP 0x1 ;  /* 0x000000040000795c */ /* 0x000fe20000300000 */
.L_x_28:
[----:B------:R-:W-:Y:S01]  /*2180*/  ULEA UR8, UR22, UR12, 0x3 ;  /* 0x0000000c16087291 */ /* 0x000fe2000f8e183f */
[----:B------:R-:W-:-:S03]  /*2190*/  ISETP.GT.U32.AND P0, PT, R7, 0x1, PT ;  /* 0x000000010700780c */ /* 0x000fc60003f04070 */
[----:B------:R-:W-:-:S04]  /*21a0*/  UIADD3 UR8, UR8, 0x38, URZ ;  /* 0x0000003808087890 */ /* 0x000fc8000fffe03f */
[----:B------:R-:W-:-:S09]  /*21b0*/  UPRMT UR8, URZ, 0x654, UR8 ;  /* 0x000006543f087896 */ /* 0x000fd20008000008 */
[----:B------:R-:W-:Y:S01]  /*21c0*/  SYNCS.ARRIVE.TRANS64.RED.A1T0 RZ, [UR8], RZ ;  /* 0x000000ffffff79a7 */ /* 0x000fe20008100408 */
[----:B------:R-:W-:Y:S05]  /*21d0*/  @P0 BRA `(.L_x_29) ;  /* 0x0000000000040947 */ /* 0x000fea0003800000 */
[----:B------:R-:W-:Y:S01]  /*21e0*/  BPT.TRAP 0x1 ;  /* 0x000000040000795c */ /* 0x000fe20000300000 */
.L_x_29:
[----:B------:R-:W-:Y:S01]  /*21f0*/  UIADD3 UR19, UR19, 0x1, URZ ;  /* 0x0000000113137890 */ /* 0x000fe2000fffe03f */
[C---:B------:R-:W-:Y:S01]  /*2200*/  ISETP.GT.AND P0, PT, R14.reuse, 0x1, PT ;  /* 0x000000010e00780c */ /* 0x040fe20003f04270 */
[----:B------:R-:W-:Y:S01]  /*2210*/  UIADD3 UR22, UR22, 0x1, URZ ;  /* 0x0000000116167890 */ /* 0x000fe2000fffe03f */
[----:B------:R-:W-:Y:S01]  /*2220*/  VIADD R14, R14, 0xffffffff ;  /* 0xffffffff0e0e7836 */ /* 0x000fe20000000000 */
[----:B------:R-:W-:Y:S02]  /*2230*/  UISETP.NE.AND UP0, UPT, UR19, 0x7, UPT ;  /* 0x000000071300788c */ /* 0x000fe4000bf05270 */
[----:B------:R-:W-:Y:S02]  /*2240*/  UISETP.NE.AND UP1, UPT, UR22, 0x7, UPT ;  /* 0x000000071600788c */ /* 0x000fe4000bf25270 */
[----:B------:R-:W-:Y:S02]  /*2250*/  USEL UR8, URZ, 0x1, UP0 ;  /* 0x000000013f087887 */ /* 0x000fe40008000000 */
[----:B------:R-:W-:-:S02]  /*2260*/  USEL UR19, UR19, URZ, UP0 ;  /* 0x0000003f13137287 */ /* 0x000fc40008000000 */
[----:B------:R-:W-:Y:S02]  /*2270*/  USEL UR22, UR22, URZ, UP1 ;  /* 0x0000003f16167287 */ /* 0x000fe40008800000 */
[----:B------:R-:W-:Y:S01]  /*2280*/  LOP3.LUT R17, R17, UR8, RZ, 0x3c, !PT ;  /* 0x0000000811117c12 */ /* 0x000fe2000f8e3cff */
[----:B------:R-:W-:Y:S01]  /*2290*/  UMOV UR8, 0x1 ;  /* 0x0000000100087882 */ /* 0x000fe20000000000 */
[----:B------:R-:W-:Y:S08]  /*22a0*/  @P0 BRA `(.L_x_30) ;  /* 0xfffffff800a80947 */ /* 0x000ff0000383ffff */
.L_x_22:
[----:B------:R-:W-:Y:S01]  /*22b0*/  UISETP.NE.AND UP0, UPT, UR6, URZ, UPT ;  /* 0x0000003f0600728c */ /* 0x000fe2000bf05270 */
[----:B01----:R-:W0:Y:S01]  /*22c0*/  LDC R14, c[0x0][0x28c] ;  /* 0x0000a300ff0e7b82 */ /* 0x003e220000000800 */
[----:B------:R-:W-:Y:S02]  /*22d0*/  IMAD.U32 R15, RZ, RZ, UR25 ;  /* 0x00000019ff0f7e24 */ /* 0x000fe4000f8e00ff */
[----:B------:R-:W-:-:S06]  /*22e0*/  USEL UR6, URZ, 0x1, !UP0 ;  /* 0x000000013f067887 */ /* 0x000fcc000c000000 */
[----:B------:R-:W-:-:S13]  /*22f0*/  ISETP.NE.AND P0, PT, RZ, UR6, PT ;  /* 0x00000006ff007c0c */ /* 0x000fda000bf05270 */
[----:B------:R-:W-:Y:S05]  /*2300*/  @!P0 BRA `(.L_x_31) ;  /* 0x0000000000848947 */ /* 0x000fea0003800000 */
[----:B------:R-:W-:Y:S02]  /*2310*/  WARPGROUP.DEPBAR.LE gsb0, 0x0 ;  /* 0x00008000000079c5 */ /* 0x000fe40000010000 */
[----:B------:R-:W-:Y:S01]  /*2320*/  FADD R85, R24, R85 ;  /* 0x0000005518557221 */ /* 0x000fe20000000000 */
        /* <DEDUP_REMOVED lines=30> */
[----:B------:R-:W-:-:S07]  /*2510*/  FADD R22, R22, R55 ;  /* 0x0000003716167221 */ /* 0x000fce0000000000 */
.L_x_31:
[----:B0-----:R-:W-:Y:S01]  /*2520*/  ISETP.GE.AND P0, PT, R14, 0x1, PT ;  /* 0x000000010e00780c */ /* 0x001fe20003f06270 */
[----:B------:R0:W-:Y:S01]  /*2530*/  SYNCS.ARRIVE.TRANS64.A1T0 RZ, [R15+UR24], RZ ;  /* 0x000000ff0fff79a7 */ /* 0x0001e20008100018 */
[----:B------:R-:W-:-:S11]  /*2540*/  WARPGROUP.DEPBAR.LE gsb0, 0x0 ;  /* 0x00008000000079c5 */ /* 0x000fd60000010000 */
[----:B------:R-:W-:Y:S05]  /*2550*/  @!P0 BRA `(.L_x_32) ;  /* 0x0000000000408947 */ /* 0x000fea0003800000 */
[----:B------:R-:W-:-:S13]  /*2560*/  ISETP.NE.AND P0, PT, R86, 0x3, PT ;  /* 0x000000035600780c */ /* 0x000fda0003f05270 */
[----:B------:R-:W-:Y:S05]  /*2570*/  @!P0 BRA `(.L_x_33) ;  /* 0x0000000000048947 */ /* 0x000fea0003800000 */
[----:B------:R-:W-:Y:S01]  /*2580*/  BPT.TRAP 0x1 ;  /* 0x000000040000795c */ /* 0x000fe20000300000 */
.L_x_33:
[----:B------:R-:W-:Y:S01]  /*2590*/  UIADD3 UR8, UR14, UR5, URZ ;  /* 0x000000050e087290 */ /* 0x000fe2000fffe03f */
[----:B------:R-:W-:-:S03]  /*25a0*/  ISETP.GT.U32.AND P0, PT, R7, 0x1, PT ;  /* 0x000000010700780c */ /* 0x000fc60003f04070 */
[----:B------:R-:W-:-:S04]  /*25b0*/  UIMAD.WIDE.U32 UR6, UR8, 0x24924925, URZ ;  /* 0x24924925080678a5 */ /* 0x000fc8000f8e003f */
[----:B------:R-:W-:-:S04]  /*25c0*/  UIADD3 UR6, UR8, -UR7, URZ ;  /* 0x8000000708067290 */ /* 0x000fc8000fffe03f */
[----:B------:R-:W-:-:S04]  /*25d0*/  ULEA.HI UR6, UR6, UR7, URZ, 0x1f ;  /* 0x0000000706067291 */ /* 0x000fc8000f8ff83f */
[----:B------:R-:W-:-:S04]  /*25e0*/  USHF.R.U32.HI UR6, URZ, 0x2, UR6 ;  /* 0x000000023f067899 */ /* 0x000fc80008011606 */
[----:B------:R-:W-:-:S04]  /*25f0*/  UIMAD UR6, UR6, -0x7, UR8 ;  /* 0xfffffff9060678a4 */ /* 0x000fc8000f8e0208 */
[----:B------:R-:W-:-:S04]  /*2600*/  ULEA UR6, UR6, UR12, 0x3 ;  /* 0x0000000c06067291 */ /* 0x000fc8000f8e183f */
[----:B------:R-:W-:-:S04]  /*2610*/  UIADD3 UR6, UR6, 0x38, URZ ;  /* 0x0000003806067890 */ /* 0x000fc8000fffe03f */
[----:B------:R-:W-:-:S09]  /*2620*/  UPRMT UR6, URZ, 0x654, UR6 ;  /* 0x000006543f067896 */ /* 0x000fd20008000006 */
[----:B------:R-:W-:Y:S01]  /*2630*/  SYNCS.ARRIVE.TRANS64.RED.A1T0 RZ, [UR6], RZ ;  /* 0x000000ffffff79a7 */ /* 0x000fe20008100406 */
[----:B------:R-:W-:Y:S05]  /*2640*/  @P0 BRA `(.L_x_32) ;  /* 0x0000000000040947 */ /* 0x000fea0003800000 */
[----:B------:R-:W-:Y:S01]  /*2650*/  BPT.TRAP 0x1 ;  /* 0x000000040000795c */ /* 0x000fe20000300000 */
.L_x_32:
[----:B------:R-:W-:Y:S01]  /*2660*/  SHF.L.U32 R14, R87, 0x1f, RZ ;  /* 0x0000001f570e7819 */ /* 0x000fe200000006ff */
[----:B------:R-:W-:Y:S01]  /*2670*/  UIADD3 UR8, UR23, UR5, URZ ;  /* 0x0000000517087290 */ /* 0x000fe2000fffe03f */
[----:B------:R-:W1:Y:S01]  /*2680*/  LDC R29, c[0x0][0x288] ;  /* 0x0000a200ff1d7b82 */ /* 0x000e620000000800 */
[----:B------:R-:W-:Y:S01]  /*2690*/  UISETP.GE.U32.AND UP1, UPT, UR23, 0x7, UPT ;  /* 0x000000071700788c */ /* 0x000fe2000bf26070 */
[----:B------:R-:W-:Y:S01]  /*26a0*/  IMAD.SHL.U32 R20, R18, 0x2, RZ ;  /* 0x0000000212147824 */ /* 0x000fe200078e00ff */
[----:B------:R-:W-:Y:S02]  /*26b0*/  UISETP.GT.U32.AND UP0, UPT, UR8, 0x6, UPT ;  /* 0x000000060800788c */ /* 0x000fe4000bf04070 */
[----:B------:R-:W-:Y:S02]  /*26c0*/  UIMAD.WIDE.U32 UR6, UR8, 0x24924925, URZ ;  /* 0x24924925080678a5 */ /* 0x000fe4000f8e003f */
[----:B------:R-:W-:Y:S01]  /*26d0*/  UISETP.LT.U32.AND UP0, UPT, UR23, 0x7, UP0 ;  /* 0x000000071700788c */ /* 0x000fe20008701070 */
[----:B------:R-:W2:Y:S01]  /*26e0*/  SYNCS.PHASECHK.TRANS64.TRYWAIT P0, [UR15+0x8], R14 ;  /* 0x0000080eff0075a7 */ /* 0x000ea2000800014f */
[----:B------:R-:W-:Y:S01]  /*26f0*/  UIADD3 UR5, UR8, -UR7, URZ ;  /* 0x8000000708057290 */ /* 0x000fe2000fffe03f */
[----:B------:R-:W-:Y:S01]  /*2700*/  SHF.R.S32.HI R21, RZ, 0x1f, R20 ;  /* 0x0000001fff157819 */ /* 0x000fe20000011414 */
[----:B------:R-:W-:-:S02]  /*2710*/  USEL UR6, URZ, 0x1, !UP0 ;  /* 0x000000013f067887 */ /* 0x000fc4000c000000 */
[----:B------:R-:W-:Y:S02]  /*2720*/  ULEA.HI UR5, UR5, UR7, URZ, 0x1f ;  /* 0x0000000705057291 */ /* 0x000fe4000f8ff83f */
[----:B------:R-:W-:Y:S02]  /*2730*/  ULOP3.LUT UR4, UR4, UR6, URZ, 0x3c, !UPT ;  /* 0x0000000604047292 */ /* 0x000fe4000f8e3c3f */
[----:B------:R-:W-:-:S04]  /*2740*/  USHF.R.U32.HI UR5, URZ, 0x2, UR5 ;  /* 0x000000023f057899 */ /* 0x000fc80008011605 */
[----:B------:R-:W-:Y:S02]  /*2750*/  @UP1 ULOP3.LUT UR4, UR4, 0x1, UR5, 0x78, !UPT ;  /* 0x0000000104041892 */ /* 0x000fe4000f8e7805 */
[----:B------:R-:W-:Y:S01]  /*2760*/  UIMAD UR5, UR5, -0x7, UR8 ;  /* 0xfffffff9050578a4 */ /* 0x000fe2000f8e0208 */
[----:B-12---:R-:W-:Y:S11]  /*2770*/  @!P0 BRA `(.L_x_34) ;  /* 0x0000004000188947 */ /* 0x006ff60003800000 */
.L_x_131:
[----:B------:R-:W-:Y:S01]  /*2780*/  IMAD.SHL.U32 R31, R4, 0x40, RZ ;  /* 0x00000040041f7824 */ /* 0x000fe200078e00ff */
[----:B------:R-:W-:Y:S01]  /*2790*/  ULDC UR8, c[0x0][0x284] ;  /* 0x0000a10000087ab9 */ /* 0x000fe20000000800 */
[----:B------:R-:W-:Y:S01]  /*27a0*/  IMAD.SHL.U32 R4, R6, 0x40, RZ ;  /* 0x0000004006047824 */ /* 0x000fe200078e00ff */
[----:B------:R-:W-:Y:S01]  /*27b0*/  SHF.R.S32.HI R30, RZ, 0x1f, R5 ;  /* 0x0000001fff1e7819 */ /* 0x000fe20000011405 */
[----:B------:R-:W-:Y:S01]  /*27c0*/  ULDC.64 UR6, c[0x0][0x5d0] ;  /* 0x0001740000067ab9 */ /* 0x000fe20000000a00 */
[----:B------:R-:W-:Y:S01]  /*27d0*/  SHF.R.S32.HI R28, RZ, 0x1f, R31 ;  /* 0x0000001fff1c7819 */ /* 0x000fe2000001141f */
[----:B0-----:R-:W-:Y:S01]  /*27e0*/  IMAD.WIDE.U32 R14, R5, UR6, R20 ;  /* 0x00000006050e7c25 */ /* 0x001fe2000f8e0014 */
[----:B------:R-:W-:-:S03]  /*27f0*/  ISETP.GE.AND P0, PT, R4, UR8, PT ;  /* 0x0000000804007c0c */ /* 0x000fc6000bf06270 */
[----:B------:R-:W-:Y:S01]  /*2800*/  IMAD R16, R30, UR6, RZ ;  /* 0x000000061e107c24 */ /* 0x000fe2000f8e02ff */
[C---:B------:R-:W-:Y:S02]  /*2810*/  ISETP.GE.OR P0, PT, R31.reuse, R29, P0 ;  /* 0x0000001d1f00720c */ /* 0x040fe40000706670 */
[----:B------:R-:W-:Y:S01]  /*2820*/  IADD3 R14, P1, R31, R14, RZ ;  /* 0x0000000e1f0e7210 */ /* 0x000fe20007f3e0ff */
[----:B------:R-:W-:-:S05]  /*2830*/  IMAD R17, R5, UR7, R16 ;  /* 0x0000000705117c24 */ /* 0x000fca000f8e0210 */
[----:B------:R-:W-:-:S05]  /*2840*/  IADD3.X R15, R28, R15, R17, P1, !PT ;  /* 0x0000000f1c0f7210 */ /* 0x000fca0000ffe411 */
[----:B------:R-:W-:Y:S05]  /*2850*/  @P0 BRA `(.L_x_35) ;  /* 0x0000002400a80947 */ /* 0x000fea0003800000 */
[----:B------:R-:W0:Y:S01]  /*2860*/  LDC.64 R24, c[0x0][0x5c8] ;  /* 0x00017200ff187b82 */ /* 0x000e220000000a00 */
[----:B------:R-:W-:Y:S01]  /*2870*/  IMAD.WIDE R26, R6, 0x40, R10 ;  /* 0x00000040061a7825 */ /* 0x000fe200078e020a */
[----:B------:R-:W-:Y:S01]  /*2880*/  ULDC.64 UR6, c[0x0][0x5c0] ;  /* 0x0001700000067ab9 */ /* 0x000fe20000000a00 */
[----:B------:R-:W-:Y:S02]  /*2890*/  BSSY B0, `(.L_x_35) ;  /* 0x0000266000007945 */ /* 0x000fe40003800000 */
[-C--:B0-----:R-:W-:Y:S02]  /*28a0*/  IMAD R6, R27, R24.reuse, RZ ;  /* 0x000000181b067224 */ /* 0x081fe400078e02ff */
[----:B------:R-:W-:-:S04]  /*28b0*/  IMAD.WIDE.U32 R14, R26, R24, R14 ;  /* 0x000000181a0e7225 */ /* 0x000fc800078e000e */
[----:B------:R-:W-:Y:S01]  /*28c0*/  IMAD R17, R26, R25, R6 ;  /* 0x000000191a117224 */ /* 0x000fe200078e0206 */
[----:B------:R-:W-:Y:S02]  /*28d0*/  LEA R16, P0, R24, R14, 0x3 ;  /* 0x0000000e18107211 */ /* 0x000fe400078018ff */
[----:B------:R-:W-:Y:S01]  /*28e0*/  IADD3 R14, P1, R14, UR6, RZ ;  /* 0x000000060e0e7c10 */ /* 0x000fe2000ff3e0ff */
[----:B------:R-:W-:Y:S01]  /*28f0*/  IMAD.IADD R17, R15, 0x1, R17 ;  /* 0x000000010f117824 */ /* 0x000fe200078e0211 */
[----:B------:R-:W-:-:S04]  /*2900*/  IADD3 R16, P2, R16, UR6, RZ ;  /* 0x0000000610107c10 */ /* 0x000fc8000ff5e0ff */
[----:B------:R-:W-:Y:S01]  /*2910*/  LEA.HI.X R6, R24, R17, R25, 0x3, P0 ;  /* 0x0000001118067211 */ /* 0x000fe200000f1c19 */
[----:B------:R-:W-:Y:S01]  /*2920*/  IMAD R24, R18, -0x2, R29 ;  /* 0xfffffffe12187824 */ /* 0x000fe200078e021d */
[----:B-----5:R-:W-:Y:S02]  /*2930*/  FSETP.NEU.AND P0, PT, R13, RZ, PT ;  /* 0x000000ff0d00720b */ /* 0x020fe40003f0d000 */
[----:B------:R-:W-:Y:S01]  /*2940*/  IADD3.X R15, R17, UR7, RZ, P1, !PT ;  /* 0x00000007110f7c10 */ /* 0x000fe20008ffe4ff */
[----:B------:R-:W-:Y:S01]  /*2950*/  IMAD.IADD R24, R24, 0x1, -R31 ;  /* 0x0000000118187824 */ /* 0x000fe200078e0a1f */
[----:B------:R-:W-:Y:S01]  /*2960*/  IADD3.X R17, R6, UR7, RZ, P2, !PT ;  /* 0x0000000706117c10 */ /* 0x000fe200097fe4ff */
[----:B------:R-:W-:-:S08]  /*2970*/  IMAD.IADD R6, R19, 0x1, -R4 ;  /* 0x0000000113067824 */ /* 0x000fd000078e0a04 */
[----:B------:R-:W-:Y:S05]  /*2980*/  @!P0 BRA `(.L_x_36) ;  /* 0x0000001c00188947 */ /* 0x000fea0003800000 */
[----:B------:R-:W-:Y:S01]  /*2990*/  ULDC.64 UR6, c[0x0][0x5b8] ;  /* 0x00016e0000067ab9 */ /* 0x000fe20000000a00 */
[----:B------:R-:W-:Y:S01]  /*29a0*/  ULDC.64 UR8, c[0x0][0x5a8] ;  /* 0x00016a0000087ab9 */ /* 0x000fe20000000a00 */
[----:B------:R-:W-:Y:S01]  /*29b0*/  IMAD.WIDE.U32 R20, R5, UR6, R20 ;  /* 0x0000000605147c25 */ /* 0x000fe2000f8e0014 */
[----:B------:R-:W-:Y:S03]  /*29c0*/  BSSY B1, `(.L_x_37) ;  /* 0x0000010000017945 */ /* 0x000fe60003800000 */
[----:B------:R-:W-:Y:S01]  /*29d0*/  IMAD R4, R30, UR6, RZ ;  /* 0x000000061e047c24 */ /* 0x000fe2000f8e02ff */
[----:B------:R-:W-:-:S03]  /*29e0*/  IADD3 R20, P0, R31, R20, RZ ;  /* 0x000000141f147210 */ /* 0x000fc60007f1e0ff */
[----:B------:R-:W-:Y:S01]  /*29f0*/  IMAD R5, R5, UR7, R4 ;  /* 0x0000000705057c24 */ /* 0x000fe2000f8e0204 */
[----:B------:R-:W-:Y:S02]  /*2a00*/  ULDC.64 UR6, c[0x0][0x5b0] ;  /* 0x00016c0000067ab9 */ /* 0x000fe40000000a00 */
[----:B------:R-:W-:Y:S02]  /*2a10*/  IMAD R25, R27, UR6, RZ ;  /* 0x000000061b197c24 */ /* 0x000fe4000f8e02ff */
[----:B------:R-:W-:Y:S02]  /*2a20*/  IADD3.X R21, R28, R21, R5, P0, !PT ;  /* 0x000000151c157210 */ /* 0x000fe400007fe405 */
[----:B------:R-:W-:Y:S01]  /*2a30*/  ISETP.GE.AND P0, PT, R24, 0x1, PT ;  /* 0x000000011800780c */ /* 0x000fe20003f06270 */
[C---:B------:R-:W-:Y:S02]  /*2a40*/  IMAD R25, R26.reuse, UR7, R25 ;  /* 0x000000071a197c24 */ /* 0x040fe4000f8e0219 */
[----:B------:R-:W-:Y:S01]  /*2a50*/  IMAD.WIDE.U32 R4, R26, UR6, R20 ;  /* 0x000000061a047c25 */ /* 0x000fe2000f8e0014 */
[----:B------:R-:W-:-:S02]  /*2a60*/  ISETP.LT.OR P3, PT, R6, 0x1, !P0 ;  /* 0x000000010600780c */ /* 0x000fc40004761670 */
[----:B------:R-:W-:-:S04]  /*2a70*/  IADD3 R4, P1, R4, UR8, RZ ;  /* 0x0000000804047c10 */ /* 0x000fc8000ff3e0ff */
[--C-:B------:R-:W-:Y:S02]  /*2a80*/  IADD3.X R5, R5, UR9, R25.reuse, P1, !PT ;  /* 0x0000000905057c10 */ /* 0x100fe40008ffe419 */
[----:B------:R-:W-:-:S05]  /*2a90*/  PRMT R25, RZ, 0x7610, R25 ;  /* 0x00007610ff197816 */ /* 0x000fca0000000019 */
[----:B------:R-:W-:Y:S05]  /*2aa0*/  @P3 BRA `(.L_x_38) ;  /* 0x0000000000043947 */ /* 0x000fea0003800000 */
[----:B------:R0:W5:Y:S02]  /*2ab0*/  LDG.E.U8 R25, desc[UR20][R4.64] ;  /* 0x0000001404197981 */ /* 0x000164000c1e1100 */
.L_x_38:
[----:B------:R-:W-:Y:S05]  /*2ac0*/  BSYNC B1 ;  /* 0x0000000000017941 */ /* 0x000fea0003800000 */
.L_x_37:
[----:B-----5:R-:W-:Y:S01]  /*2ad0*/  LOP3.LUT R25, R25, 0xff, RZ, 0xc0, !PT ;  /* 0x000000ff19197812 */ /* 0x020fe200078ec0ff */
[----:B------:R-:W-:Y:S01]  /*2ae0*/  BSSY B1, `(.L_x_39) ;  /* 0x000000c000017945 */ /* 0x000fe20003800000 */
[----:B------:R-:W-:Y:S02]  /*2af0*/  ISETP.GE.AND P1, PT, R24, 0x2, PT ;  /* 0x000000021800780c */ /* 0x000fe40003f26270 */
[----:B------:R-:W-:Y:S02]  /*2b00*/  F2FP.F16.E4M3.UNPACK_B R25, R25 ;  /* 0x00000019ff19723e */ /* 0x000fe400020006ff */
[----:B------:R-:W-:-:S03]  /*2b10*/  ISETP.LT.OR P2, PT, R6, 0x1, !P1 ;  /* 0x000000010600780c */ /* 0x000fc60004f41670 */
[----:B------:R-:W-:Y:S01]  /*2b20*/  HADD2.F32 R28, -RZ, R25.H0_H0 ;  /* 0x20000019ff1c7230 */ /* 0x000fe20000004100 */
[----:B------:R-:W-:-:S04]  /*2b30*/  PRMT R25, RZ, 0x7610, R25 ;  /* 0x00007610ff197816 */ /* 0x000fc80000000019 */
[----:B------:R-:W-:-:S04]  /*2b40*/  FMUL R28, R28, R13 ;  /* 0x0000000d1c1c7220 */ /* 0x000fc80000400000 */
[----:B------:R-:W-:-:S05]  /*2b50*/  FFMA R28, R85, R12, R28 ;  /* 0x0000000c551c7223 */ /* 0x000fca000000001c */
[----:B------:R-:W-:-:S05]  /*2b60*/  F2FP.SATFINITE.E4M3.F32.PACK_AB_MERGE_C R29, RZ, R28, RZ ;  /* 0x0000001cff1d723e */ /* 0x000fca00048070ff */
[----:B------:R1:W-:Y:S01]  /*2b70*/  @!P3 STG.E.U8 desc[UR20][R14.64], R29 ;  /* 0x0000001d0e00b986 */ /* 0x0003e2000c101114 */
[----:B------:R-:W-:Y:S05]  /*2b80*/  @P2 BRA `(.L_x_40) ;  /* 0x0000000000042947 */ /* 0x000fea0003800000 */
[----:B------:R2:W5:Y:S02]  /*2b90*/  LDG.E.U8 R25, desc[UR20][R4.64+0x1] ;  /* 0x0000011404197981 */ /* 0x000564000c1e1100 */
.L_x_40:
[----:B------:R-:W-:Y:S05]  /*2ba0*/  BSYNC B1 ;  /* 0x0000000000017941 */ /* 0x000fea0003800000 */
.L_x_39:
[----:B-----5:R-:W-:Y:S01]  /*2bb0*/  LOP3.LUT R25, R25, 0xff, RZ, 0xc0, !PT ;  /* 0x000000ff19197812 */ /* 0x020fe200078ec0ff */
[----:B------:R-:W-:Y:S01]  /*2bc0*/  BSSY B1, `(.L_x_41) ;  /* 0x0000012000017945 */ /* 0x000fe20003800000 */
[----:B-1----:R-:W-:Y:S02]  /*2bd0*/  IADD3 R29, P3, R26, 0x8, RZ ;  /* 0x000000081a1d7810 */ /* 0x002fe40007f7e0ff */
[----:B------:R-:W-:Y:S02]  /*2be0*/  F2FP.F16.E4M3.UNPACK_B R25, R25 ;  /* 0x00000019ff19723e */ /* 0x000fe400020006ff */
[----:B------:R-:W-:Y:S01]  /*2bf0*/  ISETP.LT.OR P0, PT, R6, 0x9, !P0 ;  /* 0x000000090600780c */ /* 0x000fe20004701670 */
[----:B------:R-:W-:Y:S02]  /*2c00*/  IMAD.X R27, RZ, RZ, R27, P3 ;  /* 0x000000ffff1b7224 */ /* 0x000fe400018e061b */
[----:B------:R-:W-:Y:S02]  /*2c10*/  HADD2.F32 R26, -RZ, R25.H0_H0 ;  /* 0x20000019ff1a7230 */ /* 0x000fe40000004100 */
[----:B------:R-:W-:-:S04]  /*2c20*/  IMAD.WIDE.U32 R20, R29, UR6, R20 ;  /* 0x000000061d147c25 */ /* 0x000fc8000f8e0014 */
[----:B------:R-:W-:Y:S01]  /*2c30*/  FMUL R25, R26, R13 ;  /* 0x0000000d1a197220 */ /* 0x000fe20000400000 */
[----:B------:R-:W-:Y:S01]  /*2c40*/  IMAD R26, R27, UR6, RZ ;  /* 0x000000061b1a7c24 */ /* 0x000fe2000f8e02ff */
[----:B------:R-:W-:Y:S02]  /*2c50*/  IADD3 R20, P3, R20, UR8, RZ ;  /* 0x0000000814147c10 */ /* 0x000fe4000ff7e0ff */
[----:B------:R-:W-:Y:S01]  /*2c60*/  FFMA R25, R84, R12, R25 ;  /* 0x0000000c54197223 */ /* 0x000fe20000000019 */
[----:B------:R-:W-:-:S04]  /*2c70*/  IMAD R29, R29, UR7, R26 ;  /* 0x000000071d1d7c24 */ /* 0x000fc8000f8e021a */
[----:B------:R-:W-:Y:S02]  /*2c80*/  F2FP.SATFINITE.E4M3.F32.PACK_AB_MERGE_C R27, RZ, R25, RZ ;  /* 0x00000019ff1b723e */ /* 0x000fe400048070ff */
[----:B------:R-:W-:Y:S02]  /*2c90*/  IADD3.X R21, R21, UR9, R29, P3, !PT ;  /* 0x0000000915157c10 */ /* 0x000fe40009ffe41d */
[----:B------:R-:W-:Y:S01]  /*2ca0*/  PRMT R25, RZ, 0x7610, R25 ;  /* 0x00007610ff197816 */ /* 0x000fe20000000019 */
[----:B------:R1:W-:Y:S01]  /*2cb0*/  @!P2 STG.E.U8 desc[UR20][R14.64+0x1], R27 ;  /* 0x0000011b0e00a986 */ /* 0x0003e2000c101114 */
[----:B------:R-:W-:Y:S05]  /*2cc0*/  @P0 BRA `(.L_x_42) ;  /* 0x0000000000040947 */ /* 0x000fea0003800000 */
[----:B------:R3:W5:Y:S02]  /*2cd0*/  LDG.E.U8 R25, desc[UR20][R20.64] ;  /* 0x0000001414197981 */ /* 0x000764000c1e1100 */
.L_x_42:
[----:B------:R-:W-:Y:S05]  /*2ce0*/  BSYNC B1 ;  /* 0x0000000000017941 */ /* 0x000fea0003800000 */
.L_x_41:
[----:B-----5:R-:W-:Y:S01]  /*2cf0*/  LOP3.LUT R25, R25, 0xff, RZ, 0xc0, !PT ;  /* 0x000000ff19197812 */ /* 0x020fe200078ec0ff */
[----:B------:R-:W-:Y:S01]  /*2d00*/  BSSY B1, `(.L_x_43) ;  /* 0x000000b000017945 */ /* 0x000fe20003800000 */
[----:B------:R-:W-:Y:S02]  /*2d10*/  ISETP.LT.OR P1, PT, R6, 0x9, !P1 ;  /* 0x000000090600780c */ /* 0x000fe40004f21670 */
[----:B------:R-:W-:-:S05]  /*2d20*/  F2FP.F16.E4M3.UNPACK_B R25, R25 ;  /* 0x00000019ff19723e */ /* 0x000fca00020006ff */
[----:B------:R-:W-:Y:S01]  /*2d30*/  HADD2.F32 R26, -RZ, R25.H0_H0 ;  /* 0x20000019ff1a7230 */ /* 0x000fe20000004100 */
[----:B------:R-:W-:-:S04]  /*2d40*/  PRMT R25, RZ, 0x7610, R25 ;  /* 0x00007610ff197816 */ /* 0x000fc80000000019 */
[----:B------:R-:W-:-:S04]  /*2d50*/  FMUL R26, R26, R13 ;  /* 0x0000000d1a1a7220 */ /* 0x000fc80000400000 */
[----:B------:R-:W-:-:S05]  /*2d60*/  FFMA R26, R83, R12, R26 ;  /* 0x0000000c531a7223 */ /* 0x000fca000000001a */
[----:B-1----:R-:W-:-:S05]  /*2d70*/  F2FP.SATFINITE.E4M3.F32.PACK_AB_MERGE_C R27, RZ, R26, RZ ;  /* 0x0000001aff1b723e */ /* 0x002fca00048070ff */
[----:B------:R1:W-:Y:S01]  /*2d80*/  @!P0 STG.E.U8 desc[UR20][R16.64], R27 ;  /* 0x0000001b10008986 */ /* 0x0003e2000c101114 */
[----:B------:R-:W-:Y:S05]  /*2d90*/  @P1 BRA `(.L_x_44) ;  /* 0x0000000000041947 */ /* 0x000fea0003800000 */
[----:B------:R4:W5:Y:S02]  /*2da0*/  LDG.E.U8 R25, desc[UR20][R20.64+0x1] ;  /* 0x0000011414197981 */ /* 0x000964000c1e1100 */
.L_x_44:
[----:B------:R-:W-:Y:S05]  /*2db0*/  BSYNC B1 ;  /* 0x0000000000017941 */ /* 0x000fea0003800000 */
.L_x_43:
[----:B-----5:R-:W-:Y:S01]  /*2dc0*/  LOP3.LUT R25, R25, 0xff, RZ, 0xc0, !PT ;  /* 0x000000ff19197812 */ /* 0x020fe200078ec0ff */
[----:B------:R-:W-:Y:S01]  /*2dd0*/  BSSY B1, `(.L_x_45) ;  /* 0x000000c000017945 */ /* 0x000fe20003800000 */
[----:B------:R-:W-:Y:S02]  /*2de0*/  ISETP.GE.AND P0, PT, R24, 0x9, PT ;  /* 0x000000091800780c */ /* 0x000fe40003f06270 */
[----:B------:R-:W-:Y:S02]  /*2df0*/  F2FP.F16.E4M3.UNPACK_B R25, R25 ;  /* 0x00000019ff19723e */ /* 0x000fe400020006ff */
[----:B------:R-:W-:-:S03]  /*2e00*/  ISETP.LT.OR P2, PT, R6, 0x1, !P0 ;  /* 0x000000010600780c */ /* 0x000fc60004741670 */
[----:B------:R-:W-:-:S05]  /*2e10*/  HADD2.F32 R26, -RZ, R25.H0_H0 ;  /* 0x20000019ff1a7230 */ /* 0x000fca0000004100 */
[----:B------:R-:W-:-:S04]  /*2e20*/  FMUL R25, R26, R13 ;  /* 0x0000000d1a197220 */ /* 0x000fc80000400000 */
[----:B------:R-:W-:-:S05]  /*2e30*/  FFMA R25, R82, R12, R25 ;  /* 0x0000000c52197223 */ /* 0x000fca0000000019 */
[----:B-1----:R-:W-:Y:S02]  /*2e40*/  F2FP.SATFINITE.E4M3.F32.PACK_AB_MERGE_C R27, RZ, R25, RZ ;  /* 0x00000019ff1b723e */ /* 0x002fe400048070ff */
[----:B------:R-:W-:-:S03]  /*2e50*/  PRMT R25, RZ, 0x7610, R25 ;  /* 0x00007610ff197816 */ /* 0x000fc60000000019 */
[----:B------:R1:W-:Y:S01]  /*2e60*/  @!P1 STG.E.U8 desc[UR20][R16.64+0x1], R27 ;  /* 0x0000011b10009986 */ /* 0x0003e2000c101114 */
[----:B------:R-:W-:Y:S05]  /*2e70*/  @P2 BRA `(.L_x_46) ;  /* 0x0000000000042947 */ /* 0x000fea0003800000 */
[----:B------:R0:W5:Y:S02]  /*2e80*/  LDG.E.U8 R25, desc[UR20][R4.64+0x8] ;  /* 0x0000081404197981 */ /* 0x000164000c1e1100 */
.L_x_46:
[----:B------:R-:W-:Y:S05]  /*2e90*/  BSYNC B1 ;  /* 0x0000000000017941 */ /* 0x000fea0003800000 */
.L_x_45:
        /* <DEDUP_REMOVED lines=13> */
.L_x_48:
[----:B------:R-:W-:Y:S05]  /*2f70*/  BSYNC B1 ;  /* 0x0000000000017941 */ /* 0x000fea0003800000 */
.L_x_47:
[----:B-----5:R-:W-:Y:S01]  /*2f80*/  LOP3.LUT R25, R25, 0xff, RZ, 0xc0, !PT ;  /* 0x000000ff19197812 */ /* 0x020fe200078ec0ff */
[----:B------:R-:W-:Y:S01]  /*2f90*/  BSSY B1, `(.L_x_49) ;  /* 0x000000b000017945 */ /* 0x000fe20003800000 */
[----:B------:R-:W-:Y:S02]  /*2fa0*/  ISETP.LT.OR P0, PT, R6, 0x9, !P0 ;  /* 0x000000090600780c */ /* 0x000fe40004701670 */
[----:B------:R-:W-:-:S05]  /*2fb0*/  F2FP.F16.E4M3.UNPACK_B R25, R25 ;  /* 0x00000019ff19723e */ /* 0x000fca00020006ff */
        /* <DEDUP_REMOVED lines=8> */
.L_x_50:
[----:B------:R-:W-:Y:S05]  /*3040*/  BSYNC B1 ;  /* 0x0000000000017941 */ /* 0x000fea0003800000 */
.L_x_49:
        /* <DEDUP_REMOVED lines=12> */
.L_x_52:
[----:B------:R-:W-:Y:S05]  /*3110*/  BSYNC B1 ;  /* 0x0000000000017941 */ /* 0x000fea0003800000 */
.L_x_51:
        /* <DEDUP_REMOVED lines=13> */
.L_x_54:
[----:B------:R-:W-:Y:S05]  /*31f0*/  BSYNC B1 ;  /* 0x0000000000017941 */ /* 0x000fea0003800000 */
.L_x_53:
        /* <DEDUP_REMOVED lines=13> */
.L_x_56:
[----:B------:R-:W-:Y:S05]  /*32d0*/  BSYNC B1 ;  /* 0x0000000000017941 */ /* 0x000fea0003800000 */
.L_x_55:
        /* <DEDUP_REMOVED lines=12> */
.L_x_58:
[----:B------:R-:W-:Y:S05]  /*33a0*/  BSYNC B1 ;  /* 0x0000000000017941 */ /* 0x000fea0003800000 */
.L_x_57:
        /* <DEDUP_REMOVED lines=12> */
.L_x_60:
[----:B------:R-:W-:Y:S05]  /*3470*/  BSYNC B1 ;  /* 0x0000000000017941 */ /* 0x000fea0003800000 */
.L_x_59:
        /* <DEDUP_REMOVED lines=13> */
.L_x_62:
[----:B------:R-:W-:Y:S05]  /*3550*/  BSYNC B1 ;  /* 0x0000000000017941 */ /* 0x000fea0003800000 */
.L_x_61:
        /* <DEDUP_REMOVED lines=13> */
.L_x_64:
[----:B------:R-:W-:Y:S05]  /*3630*/  BSYNC B1 ;  /* 0x0000000000017941 */ /* 0x000fea0003800000 */
.L_x_63:
        /* <DEDUP_REMOVED lines=12> */
.L_x_66:
[----:B------:R-:W-:Y:S05]  /*3700*/  BSYNC B1 ;  /* 0x0000000000017941 */ /* 0x000fea0003800000 */
.L_x_65:
        /* <DEDUP_REMOVED lines=12> */
.L_x_68:
[----:B------:R-:W-:Y:S05]  /*37d0*/  BSYNC B1 ;  /* 0x0000000000017941 */ /* 0x000fea0003800000 */
.L_x_67:
        /* <DEDUP_REMOVED lines=13> */
.L_x_70:
[----:B------:R-:W-:Y:S05]  /*38b0*/  BSYNC B1 ;  /* 0x0000000000017941 */ /* 0x000fea0003800000 */
.L_x_69:
        /* <DEDUP_REMOVED lines=13> */
.L_x_72:
[----:B------:R-:W-:Y:S05]  /*3990*/  BSYNC B1 ;  /* 0x0000000000017941 */ /* 0x000fea0003800000 */
.L_x_71:
        /* <DEDUP_REMOVED lines=12> */
.L_x_74:
[----:B------:R-:W-:Y:S05]  /*3a60*/  BSYNC B1 ;  /* 0x0000000000017941 */ /* 0x000fea0003800000 */
.L_x_73:
        /* <DEDUP_REMOVED lines=12> */
.L_x_76:
[----:B------:R-:W-:Y:S05]  /*3b30*/  BSYNC B1 ;  /* 0x0000000000017941 */ /* 0x000fea0003800000 */
.L_x_75:
        /* <DEDUP_REMOVED lines=13> */
.L_x_78:
[----:B------:R-:W-:Y:S05]  /*3c10*/  BSYNC B1 ;  /* 0x0000000000017941 */ /* 0x000fea0003800000 */
.L_x_77:
        /* <DEDUP_REMOVED lines=13> */
.L_x_80:
[----:B------:R-:W-:Y:S05]  /*3cf0*/  BSYNC B1 ;  /* 0x0000000000017941 */ /* 0x000fea0003800000 */
.L_x_79:
        /* <DEDUP_REMOVED lines=12> */
.L_x_82:
[----:B------:R-:W-:Y:S05]  /*3dc0*/  BSYNC B1 ;  /* 0x0000000000017941 */ /* 0x000fea0003800000 */
.L_x_81:
        /* <DEDUP_REMOVED lines=12> */
.L_x_84:
[----:B------:R-:W-:Y:S05]  /*3e90*/  BSYNC B1 ;  /* 0x0000000000017941 */ /* 0x000fea0003800000 */
.L_x_83:
        /* <DEDUP_REMOVED lines=13> */
.L_x_86:
[----:B------:R-:W-:Y:S05]  /*3f70*/  BSYNC B1 ;  /* 0x0000000000017941 */ /* 0x000fea0003800000 */
.L_x_85:
        /* <DEDUP_REMOVED lines=13> */
.L_x_88:
[----:B------:R-:W-:Y:S05]  /*4050*/  BSYNC B1 ;  /* 0x0000000000017941 */ /* 0x000fea0003800000 */
.L_x_87:
        /* <DEDUP_REMOVED lines=12> */
.L_x_90:
[----:B------:R-:W-:Y:S05]  /*4120*/  BSYNC B1 ;  /* 0x0000000000017941 */ /* 0x000fea0003800000 */
.L_x_89:
        /* <DEDUP_REMOVED lines=12> */
.L_x_92:
[----:B------:R-:W-:Y:S05]  /*41f0*/  BSYNC B1 ;  /* 0x0000000000017941 */ /* 0x000fea0003800000 */
.L_x_91:
        /* <DEDUP_REMOVED lines=13> */
.L_x_94:
[----:B------:R-:W-:Y:S05]  /*42d0*/  BSYNC B1 ;  /* 0x0000000000017941 */ /* 0x000fea0003800000 */
.L_x_93:
[----:B-----5:R-:W-:Y:S01]  /*42e0*/  LOP3.LUT R25, R25, 0xff, RZ, 0xc0, !PT ;  /* 0x000000ff19197812 */ /* 0x020fe200078ec0ff */
[----:B------:R-:W-:Y:S01]  /*42f0*/  BSSY B1, `(.L_x_95) ;  /* 0x000000c000017945 */ /* 0x000fe20003800000 */
[----:B------:R-:W-:Y:S02]  /*4300*/  ISETP.GE.AND P1, PT, R24, 0x3a, PT ;  /* 0x0000003a1800780c */ /* 0x000fe40003f26270 */
[----:B------:R-:W-:Y:S02]  /*4310*/  F2FP.F16.E4M3.UNPACK_B R25, R25 ;  /* 0x00000019ff19723e */ /* 0x000fe400020006ff */
[----:B------:R-:W-:Y:S02]  /*4320*/  ISETP.LT.OR P3, PT, R6, 0x1, !P1 ;  /* 0x000000010600780c */ /* 0x000fe40004f61670 */
[----:B------:R-:W-:Y:S01]  /*4330*/  PRMT R24, RZ, 0x7610, R24 ;  /* 0x00007610ff187816 */ /* 0x000fe20000000018 */
[----:B------:R-:W-:-:S05]  /*4340*/  HADD2.F32 R26, -RZ, R25.H0_H0 ;  /* 0x20000019ff1a7230 */ /* 0x000fca0000004100 */
[----:B------:R-:W-:-:S04]  /*4350*/  FMUL R26, R26, R13 ;  /* 0x0000000d1a1a7220 */ /* 0x000fc80000400000 */
[----:B------:R-:W-:-:S05]  /*4360*/  FFMA R26, R57, R12, R26 ;  /* 0x0000000c391a7223 */ /* 0x000fca000000001a */
[----:B------:R-:W-:-:S05]  /*4370*/  F2FP.SATFINITE.E4M3.F32.PACK_AB_MERGE_C R25, RZ, R26, RZ ;  /* 0x0000001aff19723e */ /* 0x000fca00048070ff */
[----:B------:R0:W-:Y:S01]  /*4380*/  @!P2 STG.E.U8 desc[UR20][R14.64+0x38], R25 ;  /* 0x000038190e00a986 */ /* 0x0001e2000c101114 */
[----:B------:R-:W-:Y:S05]  /*4390*/  @P3 BRA `(.L_x_96) ;  /* 0x0000000000043947 */ /* 0x000fea0003800000 */
[----:B------:R0:W5:Y:S02]  /*43a0*/  LDG.E.U8 R24, desc[UR20][R4.64+0x39] ;  /* 0x0000391404187981 */ /* 0x000164000c1e1100 */
.L_x_96:
[----:B------:R-:W-:Y:S05]  /*43b0*/  BSYNC B1 ;  /* 0x0000000000017941 */ /* 0x000fea0003800000 */
.L_x_95:
[----:B-----5:R-:W-:Y:S01]  /*43c0*/  LOP3.LUT R24, R24, 0xff, RZ, 0xc0, !PT ;  /* 0x000000ff18187812 */ /* 0x020fe200078ec0ff */
[----:B------:R-:W-:Y:S01]  /*43d0*/  BSSY B1, `(.L_x_97) ;  /* 0x000000b000017945 */ /* 0x000fe20003800000 */
[----:B------:R-:W-:Y:S02]  /*43e0*/  ISETP.LT.OR P0, PT, R6, 0x9, !P0 ;  /* 0x000000090600780c */ /* 0x000fe40004701670 */
[----:B------:R-:W-:Y:S02]  /*43f0*/  F2FP.F16.E4M3.UNPACK_B R24, R24 ;  /* 0x00000018ff18723e */ /* 0x000fe400020006ff */
[----:B0-2---:R-:W-:-:S03]  /*4400*/  PRMT R4, RZ, 0x7610, R4 ;  /* 0x00007610ff047816 */ /* 0x005fc60000000004 */
[----:B------:R-:W-:-:S05]  /*4410*/  HADD2.F32 R24, -RZ, R24.H0_H0 ;  /* 0x20000018ff187230 */ /* 0x000fca0000004100 */
[----:B------:R-:W-:-:S04]  /*4420*/  FMUL R5, R24, R13 ;  /* 0x0000000d18057220 */ /* 0x000fc80000400000 */
[----:B------:R-:W-:-:S05]  /*4430*/  FFMA R5, R56, R12, R5 ;  /* 0x0000000c38057223 */ /* 0x000fca0000000005 */
[----:B------:R-:W-:-:S05]  /*4440*/  F2FP.SATFINITE.E4M3.F32.PACK_AB_MERGE_C R5, RZ, R5, RZ ;  /* 0x00000005ff05723e */ /* 0x000fca00048070ff */
[----:B------:R0:W-:Y:S01]  /*4450*/  @!P3 STG.E.U8 desc[UR20][R14.64+0x39], R5 ;  /* 0x000039050e00b986 */ /* 0x0001e2000c101114 */
[----:B------:R-:W-:Y:S05]  /*4460*/  @P0 BRA `(.L_x_98) ;  /* 0x0000000000040947 */ /* 0x000fea0003800000 */
[----:B------:R2:W5:Y:S02]  /*4470*/  LDG.E.U8 R4, desc[UR20][R20.64+0x38] ;  /* 0x0000381414047981 */ /* 0x000564000c1e1100 */
.L_x_98:
[----:B------:R-:W-:Y:S05]  /*4480*/  BSYNC B1 ;  /* 0x0000000000017941 */ /* 0x000fea0003800000 */
.L_x_97:
[----:B-----5:R-:W-:Y:S01]  /*4490*/  LOP3.LUT R4, R4, 0xff, RZ, 0xc0, !PT ;  /* 0x000000ff04047812 */ /* 0x020fe200078ec0ff */
[----:B------:R-:W-:Y:S01]  /*44a0*/  BSSY B1, `(.L_x_99) ;  /* 0x000000b000017945 */ /* 0x000fe20003800000 */
[----:B------:R-:W-:Y:S02]  /*44b0*/  ISETP.LT.OR P1, PT, R6, 0x9, !P1 ;  /* 0x000000090600780c */ /* 0x000fe40004f21670 */
[----:B------:R-:W-:-:S05]  /*44c0*/  F2FP.F16.E4M3.UNPACK_B R4, R4 ;  /* 0x00000004ff04723e */ /* 0x000fca00020006ff */
[----:B------:R-:W-:-:S05]  /*44d0*/  HADD2.F32 R4, -RZ, R4.H0_H0 ;  /* 0x20000004ff047230 */ /* 0x000fca0000004100 */
[----:B------:R-:W-:-:S04]  /*44e0*/  FMUL R4, R4, R13 ;  /* 0x0000000d04047220 */ /* 0x000fc80000400000 */
[----:B------:R-:W-:-:S05]  /*44f0*/  FFMA R4, R23, R12, R4 ;  /* 0x0000000c17047223 */ /* 0x000fca0000000004 */
[----:B0-----:R-:W-:Y:S02]  /*4500*/  F2FP.SATFINITE.E4M3.F32.PACK_AB_MERGE_C R5, RZ, R4, RZ ;  /* 0x00000004ff05723e */ /* 0x001fe400048070ff */
[----:B------:R-:W-:-:S03]  /*4510*/  PRMT R4, RZ, 0x7610, R4 ;  /* 0x00007610ff047816 */ /* 0x000fc60000000004 */
[----:B------:R0:W-:Y:S01]  /*4520*/  @!P0 STG.E.U8 desc[UR20][R16.64+0x38], R5 ;  /* 0x0000380510008986 */ /* 0x0001e2000c101114 */
[----:B------:R-:W-:Y:S05]  /*4530*/  @P1 BRA `(.L_x_100) ;  /* 0x0000000000041947 */ /* 0x000fea0003800000 */
[----:B------:R0:W5:Y:S02]  /*4540*/  LDG.E.U8 R4, desc[UR20][R20.64+0x39] ;  /* 0x0000391414047981 */ /* 0x000164000c1e1100 */
.L_x_100:
[----:B------:R-:W-:Y:S05]  /*4550*/  BSYNC B1 ;  /* 0x0000000000017941 */ /* 0x000fea0003800000 */
.L_x_99:
[----:B------:R-:W-:Y:S05]  /*4560*/  @P1 BRA `(.L_x_101) ;  /* 0x0000000800601947 */ /* 0x000fea0003800000 */
[----:B-----5:R-:W-:-:S04]  /*4570*/  LOP3.LUT R4, R4, 0xff, RZ, 0xc0, !PT ;  /* 0x000000ff04047812 */ /* 0x020fc800078ec0ff */
[----:B------:R-:W-:-:S05]  /*4580*/  F2FP.F16.E4M3.UNPACK_B R4, R4 ;  /* 0x00000004ff04723e */ /* 0x000fca00020006ff */
[----:B------:R-:W-:-:S05]  /*4590*/  HADD2.F32 R4, -RZ, R4.H0_H0 ;  /* 0x20000004ff047230 */ /* 0x000fca0000004100 */
[----:B0-----:R-:W-:-:S04]  /*45a0*/  FMUL R5, R4, R13 ;  /* 0x0000000d04057220 */ /* 0x001fc80000400000 */
[----:B------:R-:W-:-:S05]  /*45b0*/  FFMA R5, R22, R12, R5 ;  /* 0x0000000c16057223 */ /* 0x000fca0000000005 */
[----:B------:R-:W-:-:S05]  /*45c0*/  F2FP.SATFINITE.E4M3.F32.PACK_AB_MERGE_C R5, RZ, R5, RZ ;  /* 0x00000005ff05723e */ /* 0x000fca00048070ff */
[----:B------:R0:W-:Y:S01]  /*45d0*/  STG.E.U8 desc[UR20][R16.64+0x39], R5 ;  /* 0x0000390510007986 */ /* 0x0001e2000c101114 */
[----:B------:R-:W-:Y:S05]  /*45e0*/  BRA `(.L_x_101) ;  /* 0x0000000800407947 */ /* 0x000fea0003800000 */
.L_x_36:
[C---:B------:R-:W-:Y:S01]  /*45f0*/  ISETP.GE.AND P3, PT, R24.reuse, 0x1, PT ;  /* 0x000000011800780c */ /* 0x040fe20003f66270 */
[-C--:B------:R-:W-:Y:S01]  /*4600*/  FMUL R85, R85, R12.reuse ;  /* 0x0000000c55557220 */ /* 0x080fe20000400000 */
[----:B------:R-:W-:Y:S01]  /*4610*/  ISETP.GE.AND P0, PT, R24, 0x2, PT ;  /* 0x000000021800780c */ /* 0x000fe20003f06270 */
[-C--:B------:R-:W-:Y:S01]  /*4620*/  FMUL R84, R84, R12.reuse ;  /* 0x0000000c54547220 */ /* 0x080fe20000400000 */
[C---:B------:R-:W-:Y:S01]  /*4630*/  ISETP.LT.OR P1, PT, R6.reuse, 0x1, !P3 ;  /* 0x000000010600780c */ /* 0x040fe20005f21670 */
[-C--:B------:R-:W-:Y:S01]  /*4640*/  FMUL R83, R83, R12.reuse ;  /* 0x0000000c53537220 */ /* 0x080fe20000400000 */
[----:B------:R-:W-:Y:S01]  /*4650*/  ISETP.LT.OR P2, PT, R6, 0x1, !P0 ;  /* 0x000000010600780c */ /* 0x000fe20004741670 */
[-C--:B------:R-:W-:Y:S01]  /*4660*/  FMUL R82, R82, R12.reuse ;  /* 0x0000000c52527220 */ /* 0x080fe20000400000 */
[----:B------:R-:W-:Y:S01]  /*4670*/  ISETP.LT.OR P3, PT, R6, 0x9, !P3 ;  /* 0x000000090600780c */ /* 0x000fe20005f61670 */
[-C--:B------:R-:W-:Y:S01]  /*4680*/  FMUL R81, R81, R12.reuse ;  /* 0x0000000c51517220 */ /* 0x080fe20000400000 */
[----:B------:R-:W-:Y:S01]  /*4690*/  F2FP.SATFINITE.E4M3.F32.PACK_AB_MERGE_C R85, RZ, R85, RZ ;  /* 0x00000055ff55723e */ /* 0x000fe200048070ff */
[----:B------:R-:W-:Y:S01]  /*46a0*/  FMUL R80, R80, R12 ;  /* 0x0000000c50507220 */ /* 0x000fe20000400000 */
[----:B------:R-:W-:Y:S01]  /*46b0*/  F2FP.SATFINITE.E4M3.F32.PACK_AB_MERGE_C R5, RZ, R84, RZ ;  /* 0x00000054ff05723e */ /* 0x000fe200048070ff */
[-C--:B------:R-:W-:Y:S01]  /*46c0*/  FMUL R79, R79, R12.reuse ;  /* 0x0000000c4f4f7220 */ /* 0x080fe20000400000 */
[----:B------:R-:W-:Y:S01]  /*46d0*/  F2FP.SATFINITE.E4M3.F32.PACK_AB_MERGE_C R83, RZ, R83, RZ ;  /* 0x00000053ff53723e */ /* 0x000fe200048070ff */
[-C--:B------:R-:W-:Y:S01]  /*46e0*/  FMUL R78, R78, R12.reuse ;  /* 0x0000000c4e4e7220 */ /* 0x080fe20000400000 */
[----:B------:R-:W-:Y:S01]  /*46f0*/  ISETP.LT.OR P0, PT, R6, 0x9, !P0 ;  /* 0x000000090600780c */ /* 0x000fe20004701670 */
[----:B------:R-:W-:Y:S01]  /*4700*/  @!P1 STG.E.U8 desc[UR20][R14.64], R85 ;  /* 0x000000550e009986 */ /* 0x000fe2000c101114 */
[C---:B------:R-:W-:Y:S01]  /*4710*/  ISETP.GE.AND P1, PT, R24.reuse, 0x9, PT ;  /* 0x000000091800780c */ /* 0x040fe20003f26270 */
[-C--:B------:R-:W-:Y:S01]  /*4720*/  FMUL R77, R77, R12.reuse ;  /* 0x0000000c4d4d7220 */ /* 0x080fe20000400000 */
[----:B------:R-:W-:Y:S01]  /*4730*/  F2FP.SATFINITE.E4M3.F32.PACK_AB_MERGE_C R81, RZ, R81, RZ ;  /* 0x00000051ff51723e */ /* 0x000fe200048070ff */
[----:B------:R0:W-:Y:S01]  /*4740*/  @!P2 STG.E.U8 desc[UR20][R14.64+0x1], R5 ;  /* 0x000001050e00a986 */ /* 0x0001e2000c101114 */
[----:B------:R-:W-:Y:S01]  /*4750*/  ISETP.GE.AND P2, PT, R24, 0xa, PT ;  /* 0x0000000a1800780c */ /* 0x000fe20003f46270 */
[----:B------:R-:W-:Y:S01]  /*4760*/  FMUL R76, R76, R12 ;  /* 0x0000000c4c4c7220 */ /* 0x000fe20000400000 */
[----:B------:R-:W-:Y:S01]  /*4770*/  F2FP.SATFINITE.E4M3.F32.PACK_AB_MERGE_C R21, RZ, R80, RZ ;  /* 0x00000050ff15723e */ /* 0x000fe200048070ff */
[----:B------:R-:W-:Y:S01]  /*4780*/  @!P3 STG.E.U8 desc[UR20][R16.64], R83 ;  /* 0x000000531000b986 */ /* 0x000fe2000c101114 */
[----:B------:R-:W-:Y:S01]  /*4790*/  ISETP.LT.OR P3, PT, R6, 0x1, !P1 ;  /* 0x000000010600780c */ /* 0x000fe20004f61670 */
[-C--:B------:R-:W-:Y:S01]  /*47a0*/  FMUL R74, R74, R12.reuse ;  /* 0x0000000c4a4a7220 */ /* 0x080fe20000400000 */
[C---:B------:R-:W-:Y:S01]  /*47b0*/  ISETP.LT.OR P5, PT, R6.reuse, 0x1, !P2 ;  /* 0x000000010600780c */ /* 0x040fe200057a1670 */
[-C--:B------:R-:W-:Y:S01]  /*47c0*/  FMUL R75, R75, R12.reuse ;  /* 0x0000000c4b4b7220 */ /* 0x080fe20000400000 */
[----:B------:R-:W-:Y:S01]  /*47d0*/  ISETP.LT.OR P1, PT, R6, 0x9, !P1 ;  /* 0x000000090600780c */ /* 0x000fe20004f21670 */
[-C--:B------:R-:W-:Y:S01]  /*47e0*/  FMUL R73, R73, R12.reuse ;  /* 0x0000000c49497220 */ /* 0x080fe20000400000 */
[----:B------:R-:W-:Y:S01]  /*47f0*/  F2FP.SATFINITE.E4M3.F32.PACK_AB_MERGE_C R79, RZ, R79, RZ ;  /* 0x0000004fff4f723e */ /* 0x000fe200048070ff */
[----:B------:R-:W-:Y:S01]  /*4800*/  FMUL R72, R72, R12 ;  /* 0x0000000c48487220 */ /* 0x000fe20000400000 */
[----:B0-----:R-:W-:Y:S01]  /*4810*/  F2FP.SATFINITE.E4M3.F32.PACK_AB_MERGE_C R5, RZ, R82, RZ ;  /* 0x00000052ff05723e */ /* 0x001fe200048070ff */
[-C--:B------:R-:W-:Y:S01]  /*4820*/  FMUL R70, R70, R12.reuse ;  /* 0x0000000c46467220 */ /* 0x080fe20000400000 */
[----:B------:R-:W-:Y:S01]  /*4830*/  ISETP.LT.OR P2, PT, R6, 0x9, !P2 ;  /* 0x000000090600780c */ /* 0x000fe20005741670 */
[----:B------:R-:W-:Y:S01]  /*4840*/  FMUL R71, R71, R12 ;  /* 0x0000000c47477220 */ /* 0x000fe20000400000 */
[----:B------:R-:W-:Y:S01]  /*4850*/  F2FP.SATFINITE.E4M3.F32.PACK_AB_MERGE_C R25, RZ, R78, RZ ;  /* 0x0000004eff19723e */ /* 0x000fe200048070ff */
[----:B------:R0:W-:Y:S01]  /*4860*/  @!P0 STG.E.U8 desc[UR20][R16.64+0x1], R5 ;  /* 0x0000010510008986 */ /* 0x0001e2000c101114 */
[C---:B------:R-:W-:Y:S01]  /*4870*/  ISETP.GE.AND P0, PT, R24.reuse, 0x11, PT ;  /* 0x000000111800780c */ /* 0x040fe20003f06270 */
[-C--:B------:R-:W-:Y:S01]  /*4880*/  FMUL R69, R69, R12.reuse ;  /* 0x0000000c45457220 */ /* 0x080fe20000400000 */
[----:B------:R-:W-:Y:S01]  /*4890*/  F2FP.SATFINITE.E4M3.F32.PACK_AB_MERGE_C R77, RZ, R77, RZ ;  /* 0x0000004dff4d723e */ /* 0x000fe200048070ff */
[----:B------:R-:W-:Y:S01]  /*48a0*/  @!P3 STG.E.U8 desc[UR20][R14.64+0x8], R81 ;  /* 0x000008510e00b986 */ /* 0x000fe2000c101114 */
[----:B------:R-:W-:Y:S01]  /*48b0*/  ISETP.GE.AND P3, PT, R24, 0x12, PT ;  /* 0x000000121800780c */ /* 0x000fe20003f66270 */
[-C--:B------:R-:W-:Y:S01]  /*48c0*/  FMUL R68, R68, R12.reuse ;  /* 0x0000000c44447220 */ /* 0x080fe20000400000 */
[----:B------:R-:W-:Y:S01]  /*48d0*/  F2FP.SATFINITE.E4M3.F32.PACK_AB_MERGE_C R75, RZ, R75, RZ ;  /* 0x0000004bff4b723e */ /* 0x000fe200048070ff */
[----:B------:R1:W-:Y:S01]  /*48e0*/  @!P5 STG.E.U8 desc[UR20][R14.64+0x9], R21 ;  /* 0x000009150e00d986 */ /* 0x0003e2000c101114 */
[C---:B------:R-:W-:Y:S01]  /*48f0*/  ISETP.LT.OR P5, PT, R6.reuse, 0x1, !P3 ;  /* 0x000000010600780c */ /* 0x040fe20005fa1670 */
[-C--:B------:R-:W-:Y:S01]  /*4900*/  FMUL R67, R67, R12.reuse ;  /* 0x0000000c43437220 */ /* 0x080fe20000400000 */
[C---:B------:R-:W-:Y:S01]  /*4910*/  ISETP.LT.OR P3, PT, R6.reuse, 0x9, !P3 ;  /* 0x000000090600780c */ /* 0x040fe20005f61670 */
[----:B------:R-:W-:Y:S01]  /*4920*/  @!P1 STG.E.U8 desc[UR20][R16.64+0x8], R79 ;  /* 0x0000084f10009986 */ /* 0x000fe2000c101114 */
[----:B------:R-:W-:Y:S01]  /*4930*/  ISETP.LT.OR P1, PT, R6, 0x1, !P0 ;  /* 0x000000010600780c */ /* 0x000fe20004721670 */
[----:B------:R-:W-:Y:S01]  /*4940*/  FMUL R66, R66, R12 ;  /* 0x0000000c42427220 */ /* 0x000fe20000400000 */
[----:B0-----:R-:W-:Y:S01]  /*4950*/  F2FP.SATFINITE.E4M3.F32.PACK_AB_MERGE_C R5, RZ, R76, RZ ;  /* 0x0000004cff05723e */ /* 0x001fe200048070ff */
[----:B------:R-:W-:Y:S01]  /*4960*/  @!P2 STG.E.U8 desc[UR20][R16.64+0x9], R25 ;  /* 0x000009191000a986 */ /* 0x000fe2000c101114 */
[----:B------:R-:W-:Y:S01]  /*4970*/  ISETP.GE.AND P2, PT, R24, 0x19, PT ;  /* 0x000000191800780c */ /* 0x000fe20003f46270 */
[-C--:B------:R-:W-:Y:S01]  /*4980*/  FMUL R65, R65, R12.reuse ;  /* 0x0000000c41417220 */ /* 0x080fe20000400000 */
[----:B------:R-:W-:Y:S01]  /*4990*/  ISETP.LT.OR P0, PT, R6, 0x9, !P0 ;  /* 0x000000090600780c */ /* 0x000fe20004701670 */
[----:B------:R-:W-:Y:S01]  /*49a0*/  FMUL R64, R64, R12 ;  /* 0x0000000c40407220 */ /* 0x000fe20000400000 */
[----:B------:R-:W-:Y:S01]  /*49b0*/  ISETP.LT.OR P6, PT, R6, 0x1, !P2 ;  /* 0x000000010600780c */ /* 0x000fe200057c1670 */
[----:B------:R0:W-:Y:S01]  /*49c0*/  @!P5 STG.E.U8 desc[UR20][R14.64+0x11], R5 ;  /* 0x000011050e00d986 */ /* 0x0001e2000c101114 */
[----:B-1----:R-:W-:Y:S01]  /*49d0*/  F2FP.SATFINITE.E4M3.F32.PACK_AB_MERGE_C R21, RZ, R74, RZ ;  /* 0x0000004aff15723e */ /* 0x002fe200048070ff */
[-C--:B------:R-:W-:Y:S01]  /*49e0*/  FMUL R62, R62, R12.reuse ;  /* 0x0000000c3e3e7220 */ /* 0x080fe20000400000 */
[----:B------:R-:W-:Y:S01]  /*49f0*/  F2FP.SATFINITE.E4M3.F32.PACK_AB_MERGE_C R73, RZ, R73, RZ ;  /* 0x00000049ff49723e */ /* 0x000fe200048070ff */
[----:B------:R-:W-:Y:S01]  /*4a00*/  @!P1 STG.E.U8 desc[UR20][R14.64+0x10], R77 ;  /* 0x0000104d0e009986 */ /* 0x000fe2000c101114 */
[----:B------:R-:W-:Y:S01]  /*4a10*/  ISETP.GE.AND P1, PT, R24, 0x1a, PT ;  /* 0x0000001a1800780c */ /* 0x000fe20003f26270 */
[-C--:B------:R-:W-:Y:S01]  /*4a20*/  FMUL R63, R63, R12.reuse ;  /* 0x0000000c3f3f7220 */ /* 0x080fe20000400000 */
[C---:B------:R-:W-:Y:S01]  /*4a30*/  ISETP.LT.OR P2, PT, R6.reuse, 0x9, !P2 ;  /* 0x000000090600780c */ /* 0x040fe20005741670 */
[----:B------:R1:W-:Y:S01]  /*4a40*/  @!P3 STG.E.U8 desc[UR20][R16.64+0x11], R21 ;  /* 0x000011151000b986 */ /* 0x0003e2000c101114 */
[C---:B------:R-:W-:Y:S01]  /*4a50*/  ISETP.LT.OR P5, PT, R6.reuse, 0x1, !P1 ;  /* 0x000000010600780c */ /* 0x040fe20004fa1670 */
[----:B------:R-:W-:Y:S01]  /*4a60*/  FMUL R61, R61, R12 ;  /* 0x0000000c3d3d7220 */ /* 0x000fe20000400000 */
[----:B------:R-:W-:Y:S01]  /*4a70*/  ISETP.LT.OR P3, PT, R6, 0x9, !P1 ;  /* 0x000000090600780c */ /* 0x000fe20004f61670 */
[----:B------:R-:W-:Y:S01]  /*4a80*/  @!P0 STG.E.U8 desc[UR20][R16.64+0x10], R75 ;  /* 0x0000104b10008986 */ /* 0x000fe2000c101114 */
[----:B0-----:R-:W-:Y:S01]  /*4a90*/  F2FP.SATFINITE.E4M3.F32.PACK_AB_MERGE_C R5, RZ, R72, RZ ;  /* 0x00000048ff05723e */ /* 0x001fe200048070ff */
[-C--:B------:R-:W-:Y:S01]  /*4aa0*/  FMUL R60, R60, R12.reuse ;  /* 0x0000000c3c3c7220 */ /* 0x080fe20000400000 */
[C---:B------:R-:W-:Y:S01]  /*4ab0*/  ISETP.GE.AND P0, PT, R24.reuse, 0x21, PT ;  /* 0x000000211800780c */ /* 0x040fe20003f06270 */
[----:B------:R-:W-:Y:S01]  /*4ac0*/  @!P6 STG.E.U8 desc[UR20][R14.64+0x18], R73 ;  /* 0x000018490e00e986 */ /* 0x000fe2000c101114 */
[----:B------:R-:W-:Y:S01]  /*4ad0*/  ISETP.GE.AND P1, PT, R24, 0x22, PT ;  /* 0x000000221800780c */ /* 0x000fe20003f26270 */
[-C--:B------:R-:W-:Y:S01]  /*4ae0*/  FMUL R59, R59, R12.reuse ;  /* 0x0000000c3b3b7220 */ /* 0x080fe20000400000 */
[----:B------:R-:W-:Y:S01]  /*4af0*/  ISETP.LT.OR P6, PT, R6, 0x1, !P0 ;  /* 0x000000010600780c */ /* 0x000fe200047c1670 */
[----:B------:R-:W-:Y:S01]  /*4b00*/  FMUL R58, R58, R12 ;  /* 0x0000000c3a3a7220 */ /* 0x000fe20000400000 */
[----:B-1----:R-:W-:Y:S01]  /*4b10*/  F2FP.SATFINITE.E4M3.F32.PACK_AB_MERGE_C R21, RZ, R70, RZ ;  /* 0x00000046ff15723e */ /* 0x002fe200048070ff */
[----:B------:R0:W-:Y:S01]  /*4b20*/  @!P5 STG.E.U8 desc[UR20][R14.64+0x19], R5 ;  /* 0x000019050e00d986 */ /* 0x0001e2000c101114 */
[----:B------:R-:W-:Y:S01]  /*4b30*/  ISETP.LT.OR P5, PT, R6, 0x1, !P1 ;  /* 0x000000010600780c */ /* 0x000fe20004fa1670 */
[-C--:B------:R-:W-:Y:S01]  /*4b40*/  FMUL R57, R57, R12.reuse ;  /* 0x0000000c39397220 */ /* 0x080fe20000400000 */
[----:B------:R-:W-:Y:S01]  /*4b50*/  F2FP.SATFINITE.E4M3.F32.PACK_AB_MERGE_C R71, RZ, R71, RZ ;  /* 0x00000047ff47723e */ /* 0x000fe200048070ff */
[----:B------:R1:W-:Y:S01]  /*4b60*/  @!P3 STG.E.U8 desc[UR20][R16.64+0x19], R21 ;  /* 0x000019151000b986 */ /* 0x0003e2000c101114 */
[----:B------:R-:W-:Y:S01]  /*4b70*/  F2FP.SATFINITE.E4M3.F32.PACK_AB_MERGE_C R69, RZ, R69, RZ ;  /* 0x00000045ff45723e */ /* 0x000fe200048070ff */
[----:B------:R-:W-:Y:S01]  /*4b80*/  FMUL R56, R56, R12 ;  /* 0x0000000c38387220 */ /* 0x000fe20000400000 */
[----:B------:R-:W-:Y:S01]  /*4b90*/  F2FP.SATFINITE.E4M3.F32.PACK_AB_MERGE_C R25, RZ, R68, RZ ;  /* 0x00000044ff19723e */ /* 0x000fe200048070ff */
[----:B------:R-:W-:Y:S01]  /*4ba0*/  @!P2 STG.E.U8 desc[UR20][R16.64+0x18], R71 ;  /* 0x000018471000a986 */ /* 0x000fe2000c101114 */
[----:B------:R-:W-:Y:S01]  /*4bb0*/  ISETP.LT.OR P3, PT, R6, 0x9, !P1 ;  /* 0x000000090600780c */ /* 0x000fe20004f61670 */
[-C--:B------:R-:W-:Y:S01]  /*4bc0*/  FMUL R23, R23, R12.reuse ;  /* 0x0000000c17177220 */ /* 0x080fe20000400000 */
[----:B------:R-:W-:Y:S01]  /*4bd0*/  ISETP.GE.AND P2, PT, R24, 0x29, PT ;  /* 0x000000291800780c */ /* 0x000fe20003f46270 */
[----:B------:R-:W-:Y:S01]  /*4be0*/  @!P6 STG.E.U8 desc[UR20][R14.64+0x20], R69 ;  /* 0x000020450e00e986 */ /* 0x000fe2000c101114 */
[----:B------:R-:W-:Y:S01]  /*4bf0*/  ISETP.LT.OR P0, PT, R6, 0x9, !P0 ;  /* 0x000000090600780c */ /* 0x000fe20004701670 */
[----:B------:R-:W-:Y:S01]  /*4c00*/  FMUL R22, R22, R12 ;  /* 0x0000000c16167220 */ /* 0x000fe20000400000 */
[----:B------:R-:W-:Y:S01]  /*4c10*/  ISETP.GE.AND P1, PT, R24, 0x2a, PT ;  /* 0x0000002a1800780c */ /* 0x000fe20003f26270 */
[----:B------:R-:W-:Y:S01]  /*4c20*/  @!P5 STG.E.U8 desc[UR20][R14.64+0x21], R25 ;  /* 0x000021190e00d986 */ /* 0x000fe2000c101114 */
[----:B------:R-:W-:-:S02]  /*4c30*/  ISETP.LT.OR P6, PT, R6, 0x1, !P2 ;  /* 0x000000010600780c */ /* 0x000fc400057c1670 */
[C---:B------:R-:W-:Y:S02]  /*4c40*/  ISETP.LT.OR P5, PT, R6.reuse, 0x1, !P1 ;  /* 0x000000010600780c */ /* 0x040fe40004fa1670 */
[----:B------:R-:W-:Y:S02]  /*4c50*/  F2FP.SATFINITE.E4M3.F32.PACK_AB_MERGE_C R67, RZ, R67, RZ ;  /* 0x00000043ff43723e */ /* 0x000fe400048070ff */
[----:B0-----:R-:W-:Y:S02]  /*4c60*/  F2FP.SATFINITE.E4M3.F32.PACK_AB_MERGE_C R5, RZ, R66, RZ ;  /* 0x00000042ff05723e */ /* 0x001fe400048070ff */
[----:B------:R-:W-:Y:S01]  /*4c70*/  F2FP.SATFINITE.E4M3.F32.PACK_AB_MERGE_C R65, RZ, R65, RZ ;  /* 0x00000041ff41723e */ /* 0x000fe200048070ff */
[----:B------:R-:W-:Y:S01]  /*4c80*/  @!P0 STG.E.U8 desc[UR20][R16.64+0x20], R67 ;  /* 0x0000204310008986 */ /* 0x000fe2000c101114 */
[----:B-1----:R-:W-:Y:S02]  /*4c90*/  F2FP.SATFINITE.E4M3.F32.PACK_AB_MERGE_C R21, RZ, R64, RZ ;  /* 0x00000040ff15723e */ /* 0x002fe400048070ff */
[C---:B------:R-:W-:Y:S01]  /*4ca0*/  ISETP.LT.OR P1, PT, R6.reuse, 0x9, !P1 ;  /* 0x000000090600780c */ /* 0x040fe20004f21670 */
[----:B------:R0:W-:Y:S01]  /*4cb0*/  @!P3 STG.E.U8 desc[UR20][R16.64+0x21], R5 ;  /* 0x000021051000b986 */ /* 0x0001e2000c101114 */
[----:B------:R-:W-:-:S02]  /*4cc0*/  ISETP.LT.OR P2, PT, R6, 0x9, !P2 ;  /* 0x000000090600780c */ /* 0x000fc40005741670 */
[C---:B------:R-:W-:Y:S01]  /*4cd0*/  ISETP.GE.AND P3, PT, R24.reuse, 0x31, PT ;  /* 0x000000311800780c */ /* 0x040fe20003f66270 */
[----:B------:R-:W-:Y:S01]  /*4ce0*/  @!P6 STG.E.U8 desc[UR20][R14.64+0x28], R65 ;  /* 0x000028410e00e986 */ /* 0x000fe2000c101114 */
[----:B------:R-:W-:Y:S02]  /*4cf0*/  ISETP.GE.AND P0, PT, R24, 0x32, PT ;  /* 0x000000321800780c */ /* 0x000fe40003f06270 */
[----:B------:R-:W-:Y:S01]  /*4d00*/  F2FP.SATFINITE.E4M3.F32.PACK_AB_MERGE_C R63, RZ, R63, RZ ;  /* 0x0000003fff3f723e */ /* 0x000fe200048070ff */
[----:B------:R1:W-:Y:S01]  /*4d10*/  @!P5 STG.E.U8 desc[UR20][R14.64+0x29], R21 ;  /* 0x000029150e00d986 */ /* 0x0003e2000c101114 */
[C---:B------:R-:W-:Y:S02]  /*4d20*/  ISETP.LT.OR P5, PT, R6.reuse, 0x1, !P3 ;  /* 0x000000010600780c */ /* 0x040fe40005fa1670 */
[----:B------:R-:W-:Y:S02]  /*4d30*/  ISETP.LT.OR P6, PT, R6, 0x1, !P0 ;  /* 0x000000010600780c */ /* 0x000fe400047c1670 */
[----:B0-----:R-:W-:Y:S01]  /*4d40*/  F2FP.SATFINITE.E4M3.F32.PACK_AB_MERGE_C R5, RZ, R62, RZ ;  /* 0x0000003eff05723e */ /* 0x001fe200048070ff */
[----:B------:R-:W-:Y:S01]  /*4d50*/  @!P2 STG.E.U8 desc[UR20][R16.64+0x28], R63 ;  /* 0x0000283f1000a986 */ /* 0x000fe2000c101114 */
[----:B------:R-:W-:-:S02]  /*4d60*/  F2FP.SATFINITE.E4M3.F32.PACK_AB_MERGE_C R61, RZ, R61, RZ ;  /* 0x0000003dff3d723e */ /* 0x000fc400048070ff */
[----:B------:R-:W-:Y:S01]  /*4d70*/  ISETP.GE.AND P2, PT, R24, 0x3a, PT ;  /* 0x0000003a1800780c */ /* 0x000fe20003f46270 */
[----:B------:R0:W-:Y:S01]  /*4d80*/  @!P1 STG.E.U8 desc[UR20][R16.64+0x29], R5 ;  /* 0x0000290510009986 */ /* 0x0001e2000c101114 */
[----:B------:R-:W-:Y:S02]  /*4d90*/  ISETP.LT.OR P1, PT, R6, 0x9, !P3 ;  /* 0x000000090600780c */ /* 0x000fe40005f21670 */
[----:B-1----:R-:W-:Y:S01]  /*4da0*/  F2FP.SATFINITE.E4M3.F32.PACK_AB_MERGE_C R21, RZ, R60, RZ ;  /* 0x0000003cff15723e */ /* 0x002fe200048070ff */
[----:B------:R-:W-:Y:S01]  /*4db0*/  @!P5 STG.E.U8 desc[UR20][R14.64+0x30], R61 ;  /* 0x0000303d0e00d986 */ /* 0x000fe2000c101114 */
[----:B------:R-:W-:Y:S02]  /*4dc0*/  ISETP.GE.AND P3, PT, R24, 0x39, PT ;  /* 0x000000391800780c */ /* 0x000fe40003f66270 */
[C---:B------:R-:W-:Y:S01]  /*4dd0*/  ISETP.LT.OR P0, PT, R6.reuse, 0x9, !P0 ;  /* 0x000000090600780c */ /* 0x040fe20004701670 */
[----:B------:R1:W-:Y:S01]  /*4de0*/  @!P6 STG.E.U8 desc[UR20][R14.64+0x31], R21 ;  /* 0x000031150e00e986 */ /* 0x0003e2000c101114 */
[----:B------:R-:W-:-:S02]  /*4df0*/  ISETP.LT.OR P5, PT, R6, 0x1, !P3 ;  /* 0x000000010600780c */ /* 0x000fc40005fa1670 */
[C---:B------:R-:W-:Y:S02]  /*4e00*/  ISETP.LT.OR P6, PT, R6.reuse, 0x1, !P2 ;  /* 0x000000010600780c */ /* 0x040fe400057c1670 */
[C---:B------:R-:W-:Y:S02]  /*4e10*/  ISETP.LT.OR P3, PT, R6.reuse, 0x9, !P3 ;  /* 0x000000090600780c */ /* 0x040fe40005f61670 */
[----:B------:R-:W-:Y:S02]  /*4e20*/  ISETP.LT.OR P2, PT, R6, 0x9, !P2 ;  /* 0x000000090600780c */ /* 0x000fe40005741670 */
[----:B------:R-:W-:Y:S02]  /*4e30*/  F2FP.SATFINITE.E4M3.F32.PACK_AB_MERGE_C R59, RZ, R59, RZ ;  /* 0x0000003bff3b723e */ /* 0x000fe400048070ff */
[----:B0-----:R-:W-:Y:S02]  /*4e40*/  F2FP.SATFINITE.E4M3.F32.PACK_AB_MERGE_C R5, RZ, R58, RZ ;  /* 0x0000003aff05723e */ /* 0x001fe400048070ff */
[----:B------:R-:W-:Y:S01]  /*4e50*/  F2FP.SATFINITE.E4M3.F32.PACK_AB_MERGE_C R57, RZ, R57, RZ ;  /* 0x00000039ff39723e */ /* 0x000fe200048070ff */
[----:B------:R0:W-:Y:S01]  /*4e60*/  @!P1 STG.E.U8 desc[UR20][R16.64+0x30], R59 ;  /* 0x0000303b10009986 */ /* 0x0001e2000c101114 */
[----:B-1----:R-:W-:-:S02]  /*4e70*/  F2FP.SATFINITE.E4M3.F32.PACK_AB_MERGE_C R21, RZ, R56, RZ ;  /* 0x00000038ff15723e */ /* 0x002fc400048070ff */
[----:B------:R-:W-:Y:S01]  /*4e80*/  F2FP.SATFINITE.E4M3.F32.PACK_AB_MERGE_C R23, RZ, R23, RZ ;  /* 0x00000017ff17723e */ /* 0x000fe200048070ff */
[----:B------:R0:W-:Y:S01]  /*4e90*/  @!P0 STG.E.U8 desc[UR20][R16.64+0x31], R5 ;  /* 0x0000310510008986 */ /* 0x0001e2000c101114 */
[----:B------:R-:W-:-:S03]  /*4ea0*/  F2FP.SATFINITE.E4M3.F32.PACK_AB_MERGE_C R25, RZ, R22, RZ ;  /* 0x00000016ff19723e */ /* 0x000fc600048070ff */
[----:B------:R0:W-:Y:S04]  /*4eb0*/  @!P5 STG.E.U8 desc[UR20][R14.64+0x38], R57 ;  /* 0x000038390e00d986 */ /* 0x0001e8000c101114 */
[----:B------:R0:W-:Y:S04]  /*4ec0*/  @!P6 STG.E.U8 desc[UR20][R14.64+0x39], R21 ;  /* 0x000039150e00e986 */ /* 0x0001e8000c101114 */
[----:B------:R0:W-:Y:S04]  /*4ed0*/  @!P3 STG.E.U8 desc[UR20][R16.64+0x38], R23 ;  /* 0x000038171000b986 */ /* 0x0001e8000c101114 */
[----:B------:R0:W-:Y:S02]  /*4ee0*/  @!P2 STG.E.U8 desc[UR20][R16.64+0x39], R25 ;  /* 0x000039191000a986 */ /* 0x0001e4000c101114 */
.L_x_101:
[----:B------:R-:W-:Y:S05]  /*4ef0*/  BSYNC B0 ;  /* 0x0000000000007941 */ /* 0x000fea0003800000 */
.L_x_35:
[C---:B------:R-:W-:Y:S01]  /*4f00*/  LEA R2, P0, R8.reuse, R2, 0x1 ;  /* 0x0000000208027211 */ /* 0x040fe200078008ff */
[----:B------:R-:W-:Y:S01]  /*4f10*/  ULDC.64 UR6, c[0x0][0x650] ;  /* 0x0001940000067ab9 */ /* 0x000fe20000000a00 */
[----:B-----5:R-:W-:Y:S01]  /*4f20*/  IMAD.U32 R4, RZ, RZ, UR16 ;  /* 0x00000010ff047e24 */ /* 0x020fe2000f8e00ff */
[----:B0-----:R-:W-:Y:S01]  /*4f30*/  PRMT R14, RZ, 0x7610, R14 ;  /* 0x00007610ff0e7816 */ /* 0x001fe2000000000e */
[----:B------:R-:W-:Y:S01]  /*4f40*/  IMAD.MOV.U32 R6, RZ, RZ, -0x1 ;  /* 0xffffffffff067424 */ /* 0x000fe200078e00ff */
[----:B------:R-:W-:Y:S01]  /*4f50*/  LEA.HI.X R3, R8, R3, R0, 0x1, P0 ;  /* 0x0000000308037211 */ /* 0x000fe200000f0c00 */
[----:B------:R0:W-:Y:S01]  /*4f60*/  SYNCS.ARRIVE.TRANS64.A1T0 RZ, [R4+UR24], RZ ;  /* 0x000000ff04ff79a7 */ /* 0x0001e20008100018 */
[----:B------:R-:W-:Y:S01]  /*4f70*/  ISETP.GE.U32.AND P0, PT, R2, UR6, PT ;  /* 0x0000000602007c0c */ /* 0x000fe2000bf06070 */
[----:B------:R-:W-:-:S03]  /*4f80*/  IMAD.MOV.U32 R5, RZ, RZ, -0x1 ;  /* 0xffffffffff057424 */ /* 0x000fc600078e00ff */
[----:B------:R-:W-:Y:S01]  /*4f90*/  ISETP.GE.U32.AND.EX P0, PT, R3, UR7, PT, P0 ;  /* 0x0000000703007c0c */ /* 0x000fe2000bf06100 */
[----:B0-----:R-:W-:-:S12]  /*4fa0*/  IMAD.MOV.U32 R4, RZ, RZ, -0x1 ;  /* 0xffffffffff047424 */ /* 0x001fd800078e00ff */
[----:B------:R-:W-:Y:S05]  /*4fb0*/  @P0 BRA `(.L_x_102) ;  /* 0x0000000400600947 */ /* 0x000fea0003800000 */
[----:B------:R-:W0:Y:S01]  /*4fc0*/  S2R R26, SR_CTAID.X ;  /* 0x00000000001a7919 */ /* 0x000e220000002500 */
[----:B--234-:R-:W2:Y:S01]  /*4fd0*/  LDC.64 R20, c[0x0][0x628] ;  /* 0x00018a00ff147b82 */ /* 0x01cea20000000a00 */
[----:B------:R-:W-:Y:S01]  /*4fe0*/  ULDC UR6, c[0x0][0x150] ;  /* 0x0000540000067ab9 */ /* 0x000fe20000000800 */
[----:B-1----:R-:W-:Y:S01]  /*4ff0*/  IMAD.MOV.U32 R16, RZ, RZ, R2 ;  /* 0x000000ffff107224 */ /* 0x002fe200078e0002 */
[----:B------:R-:W1:Y:S01]  /*5000*/  S2R R28, SR_CTAID.Y ;  /* 0x00000000001c7919 */ /* 0x000e620000002600 */
[----:B------:R-:W-:-:S04]  /*5010*/  IMAD.MOV.U32 R17, RZ, RZ, R3 ;  /* 0x000000ffff117224 */ /* 0x000fc800078e0003 */
[----:B------:R-:W3:Y:S08]  /*5020*/  LDC R29, c[0x0][0x144] ;  /* 0x00005100ff1d7b82 */ /* 0x000ef00000000800 */
[----:B------:R-:W4:Y:S08]  /*5030*/  LDC R6, c[0x0][0x630] ;  /* 0x00018c00ff067b82 */ /* 0x000f300000000800 */
[----:B------:R-:W1:Y:S01]  /*5040*/  LDC.64 R24, c[0x0][0x620] ;  /* 0x00018800ff187b82 */ /* 0x000e620000000a00 */
[----:B--2---:R-:W-:-:S04]  /*5050*/  ISETP.NE.U32.AND P0, PT, R20, RZ, PT ;  /* 0x000000ff1400720c */ /* 0x004fc80003f05070 */
[----:B------:R-:W-:Y:S02]  /*5060*/  ISETP.NE.AND.EX P0, PT, R21, RZ, PT, P0 ;  /* 0x000000ff1500720c */ /* 0x000fe40003f05300 */
[----:B0-----:R-:W-:-:S05]  /*5070*/  I2FP.F32.U32 R4, R26 ;  /* 0x0000001a00047245 */ /* 0x001fca0000201000 */
[----:B------:R-:W-:-:S04]  /*5080*/  FMUL R4, R4, UR6 ;  /* 0x0000000604047c20 */ /* 0x000fc80008400000 */
[----:B------:R0:W2:Y:S02]  /*5090*/  F2I.U32.TRUNC.NTZ R27, R4 ;  /* 0x00000004001b7305 */ /* 0x0000a4000020f000 */
[----:B---34-:R-:W-:Y:S05]  /*50a0*/  @!P0 BRA `(.L_x_103) ;  /* 0x0000000000288947 */ /* 0x018fea0003800000 */
[----:B------:R-:W3:Y:S02]  /*50b0*/  LDC R5, c[0x0][0x634] ;  /* 0x00018d00ff057b82 */ /* 0x000ee40000000800 */
[----:B---3--:R-:W-:-:S05]  /*50c0*/  IADD3 R17, P0, R2, R5, RZ ;  /* 0x0000000502117210 */ /* 0x008fca0007f1e0ff */
[----:B------:R-:W-:-:S04]  /*50d0*/  IMAD.X R23, RZ, RZ, R3, P0 ;  /* 0x000000ffff177224 */ /* 0x000fc800000e0603 */
[----:B0-----:R-:W-:-:S04]  /*50e0*/  IMAD.WIDE.U32 R4, R23, R20, RZ ;  /* 0x0000001417047225 */ /* 0x001fc800078e00ff */
[----:B------:R-:W-:-:S04]  /*50f0*/  IMAD.WIDE.U32 R14, P0, R17, R21, R4 ;  /* 0x00000015110e7225 */ /* 0x000fc80007800004 */
[----:B------:R-:W-:-:S04]  /*5100*/  IMAD.WIDE.U32 R4, R17, R20, RZ ;  /* 0x0000001411047225 */ /* 0x000fc800078e00ff */
[----:B------:R-:W-:Y:S01]  /*5110*/  IMAD.X R17, RZ, RZ, RZ, P0 ;  /* 0x000000ffff117224 */ /* 0x000fe200000e06ff */
[----:B------:R-:W-:Y:S01]  /*5120*/  IADD3 RZ, P0, R5, R14, RZ ;  /* 0x0000000e05ff7210 */ /* 0x000fe20007f1e0ff */
[----:B------:R-:W-:-:S04]  /*5130*/  IMAD.MOV.U32 R16, RZ, RZ, R15 ;  /* 0x000000ffff107224 */ /* 0x000fc800078e000f */
[----:B------:R-:W-:-:S08]  /*5140*/  IMAD.WIDE.U32.X R16, R23, R21, R16, P0 ;  /* 0x0000001517107225 */ /* 0x000fd000000e0410 */
.L_x_103:
[-CC-:B------:R-:W-:Y:S01]  /*5150*/  SHF.R.U64 R22, R16, R6.reuse, R17.reuse ;  /* 0x0000000610167219 */ /* 0x180fe20000001211 */
[----:B------:R-:W3:Y:S01]  /*5160*/  LDC.64 R32, c[0x0][0x640] ;  /* 0x00019000ff207b82 */ /* 0x000ee20000000a00 */
[----:B0-----:R-:W-:Y:S01]  /*5170*/  SHF.R.U32.HI R4, RZ, R6, R17 ;  /* 0x00000006ff047219 */ /* 0x001fe20000011611 */
[----:B--2---:R-:W-:Y:S01]  /*5180*/  IMAD.MOV R27, RZ, RZ, -R27 ;  /* 0x000000ffff1b7224 */ /* 0x004fe200078e0a1b */
[----:B------:R-:W-:Y:S01]  /*5190*/  IADD3 R15, P0, RZ, -R22, RZ ;  /* 0x80000016ff0f7210 */ /* 0x000fe20007f1e0ff */
[----:B------:R-:W-:Y:S01]  /*51a0*/  ULDC UR6, c[0x0][0x154] ;  /* 0x0000550000067ab9 */ /* 0x000fe20000000800 */
[----:B------:R-:W-:Y:S02]  /*51b0*/  IMAD.MOV.U32 R17, RZ, RZ, 0x1 ;  /* 0x00000001ff117424 */ /* 0x000fe400078e00ff */
[----:B------:R-:W-:Y:S01]  /*51c0*/  IMAD R27, R29, R27, R26 ;  /* 0x0000001b1d1b7224 */ /* 0x000fe200078e021a */
[----:B------:R-:W0:Y:S01]  /*51d0*/  LDC R14, c[0x0][0x618] ;  /* 0x00018600ff0e7b82 */ /* 0x000e220000000800 */
[----:B------:R-:W-:-:S04]  /*51e0*/  IMAD.X R5, RZ, RZ, ~R4, P0 ;  /* 0x000000ffff057224 */ /* 0x000fc800000e0e04 */
[-C--:B-1----:R-:W-:Y:S02]  /*51f0*/  IMAD R6, R5, R24.reuse, RZ ;  /* 0x0000001805067224 */ /* 0x082fe400078e02ff */
[C---:B------:R-:W-:Y:S01]  /*5200*/  IMAD.WIDE.U32 R4, R15.reuse, R24, R2 ;  /* 0x000000180f047225 */ /* 0x040fe200078e0002 */
[----:B------:R-:W1:Y:S03]  /*5210*/  LDC R16, c[0x0][0x608] ;  /* 0x00018200ff107b82 */ /* 0x000e660000000800 */
[----:B------:R-:W-:Y:S01]  /*5220*/  IMAD R15, R15, R25, R6 ;  /* 0x000000190f0f7224 */ /* 0x000fe200078e0206 */
[----:B------:R-:W-:-:S03]  /*5230*/  I2FP.F32.U32 R6, R28 ;  /* 0x0000001c00067245 */ /* 0x000fc60000201000 */
[----:B------:R-:W-:Y:S01]  /*5240*/  IMAD.IADD R5, R5, 0x1, R15 ;  /* 0x0000000105057824 */ /* 0x000fe200078e020f */
[----:B------:R-:W2:Y:S01]  /*5250*/  LDC R30, c[0x0][0x658] ;  /* 0x00019600ff1e7b82 */ /* 0x000ea20000000800 */
[----:B---3--:R-:W-:Y:S01]  /*5260*/  ISETP.NE.U32.AND P0, PT, R32, RZ, PT ;  /* 0x000000ff2000720c */ /* 0x008fe20003f05070 */
[----:B------:R-:W-:-:S03]  /*5270*/  IMAD.MOV.U32 R15, RZ, RZ, -0x1 ;  /* 0xffffffffff0f7424 */ /* 0x000fc600078e00ff */
[----:B------:R-:W-:-:S03]  /*5280*/  ISETP.NE.AND.EX P0, PT, R33, RZ, PT, P0 ;  /* 0x000000ff2100720c */ /* 0x000fc60003f05300 */
[----:B------:R-:W3:Y:S01]  /*5290*/  LDC R25, c[0x0][0x148] ;  /* 0x00005200ff197b82 */ /* 0x000ee20000000800 */
[-CC-:B0-----:R-:W-:Y:S02]  /*52a0*/  SHF.R.U64 R20, R4, R14.reuse, R5.reuse ;  /* 0x0000000e04147219 */ /* 0x181fe40000001205 */
[----:B------:R-:W-:Y:S01]  /*52b0*/  SHF.R.U32.HI R5, RZ, R14, R5 ;  /* 0x0000000eff057219 */ /* 0x000fe20000011605 */
[----:B------:R-:W-:-:S04]  /*52c0*/  FMUL R14, R6, UR6 ;  /* 0x00000006060e7c20 */ /* 0x000fc80008400000 */
[----:B------:R-:W0:Y:S01]  /*52d0*/  LDC R26, c[0x0][0x600] ;  /* 0x00018000ff1a7b82 */ /* 0x000e220000000800 */
[----:B------:R4:W0:Y:S01]  /*52e0*/  F2I.U32.TRUNC.NTZ R23, R14 ;  /* 0x0000000e00177305 */ /* 0x000822000020f000 */
[-CC-:B-1----:R-:W-:Y:S02]  /*52f0*/  SHF.R.U64 R6, R20, R16.reuse, R5.reuse ;  /* 0x0000001014067219 */ /* 0x182fe40000001205 */
[----:B------:R-:W-:-:S04]  /*5300*/  SHF.R.U32.HI R5, RZ, R16, R5 ;  /* 0x00000010ff057219 */ /* 0x000fc80000011605 */
[----:B------:R-:W1:Y:S01]  /*5310*/  LDC R31, c[0x0][0x648] ;  /* 0x00019200ff1f7b82 */ /* 0x000e620000000800 */
[-CC-:B--2---:R-:W-:Y:S02]  /*5320*/  SHF.R.U64 R24, R6, R30.reuse, R5.reuse ;  /* 0x0000001e06187219 */ /* 0x184fe40000001205 */
[-C--:B------:R-:W-:Y:S02]  /*5330*/  SHF.L.U32 R15, R15, R30.reuse, RZ ;  /* 0x0000001e0f0f7219 */ /* 0x080fe400000006ff */
[-C--:B------:R-:W-:Y:S01]  /*5340*/  SHF.R.U32.HI R5, RZ, R30.reuse, R5 ;  /* 0x0000001eff057219 */ /* 0x080fe20000011605 */
[----:B------:R-:W-:Y:S01]  /*5350*/  IMAD.MOV.U32 R4, RZ, RZ, R24 ;  /* 0x000000ffff047224 */ /* 0x000fe200078e0018 */
[----:B------:R-:W-:Y:S01]  /*5360*/  SHF.L.U32 R30, R17, R30, RZ ;  /* 0x0000001e111e7219 */ /* 0x000fe200000006ff */
[----:B------:R-:W2:Y:S01]  /*5370*/  LDC R34, c[0x0][0x638] ;  /* 0x00018e00ff227b82 */ /* 0x000ea20000000800 */
[----:B------:R-:W-:-:S07]  /*5380*/  LOP3.LUT R29, RZ, R15, RZ, 0x33, !PT ;  /* 0x0000000fff1d7212 */ /* 0x000fce00078e33ff */
[----:B------:R-:W0:Y:S01]  /*5390*/  LDC R35, c[0x0][0x610] ;  /* 0x00018400ff237b82 */ /* 0x000e220000000800 */
        /* <DEDUP_REMOVED lines=11> */
.L_x_104:
[----:B-1----:R-:W-:Y:S01]  /*5450*/  SHF.R.U64 R4, R4, R31, R5 ;  /* 0x0000001f04047219 */ /* 0x002fe20000001205 */
[----:B0-----:R-:W-:Y:S01]  /*5460*/  VIADD R17, R26, 0xffffffff ;  /* 0xffffffff1a117836 */ /* 0x001fe20000000000 */
[----:B------:R-:W-:Y:S01]  /*5470*/  LOP3.LUT R15, R6, R29, RZ, 0xc0, !PT ;  /* 0x0000001d060f7212 */ /* 0x000fe200078ec0ff */
[----:B------:R-:W-:Y:S02]  /*5480*/  IMAD.MOV R23, RZ, RZ, -R23 ;  /* 0x000000ffff177224 */ /* 0x000fe400078e0a17 */
[----:B------:R-:W-:Y:S02]  /*5490*/  IMAD.MOV R5, RZ, RZ, -R4 ;  /* 0x000000ffff057224 */ /* 0x000fe400078e0a04 */
[----:B------:R-:W-:Y:S01]  /*54a0*/  IMAD R6, R30, R4, R15 ;  /* 0x000000041e067224 */ /* 0x000fe200078e020f */
[----:B------:R-:W-:Y:S01]  /*54b0*/  LOP3.LUT R15, R20, R17, RZ, 0xc0, !PT ;  /* 0x00000011140f7212 */ /* 0x000fe200078ec0ff */
[----:B---3--:R-:W-:Y:S02]  /*54c0*/  @P4 IMAD R27, R25, R23, R28 ;  /* 0x00000017191b4224 */ /* 0x008fe400078e021c */
[----:B--2---:R-:W-:-:S02]  /*54d0*/  IMAD R4, R5, R34, R24 ;  /* 0x0000002205047224 */ /* 0x004fc400078e0218 */
[----:B------:R-:W-:Y:S02]  /*54e0*/  IMAD R6, R6, R35, R27 ;  /* 0x0000002306067224 */ /* 0x000fe400078e021b */
[----:B------:R-:W-:Y:S02]  /*54f0*/  IMAD R5, R4, R26, R15 ;  /* 0x0000001a04057224 */ /* 0x000fe400078e020f */
[----:B------:R-:W-:-:S03]  /*5500*/  IMAD.MOV.U32 R14, RZ, RZ, 0x1 ;  /* 0x00000001ff0e7424 */ /* 0x000fc600078e00ff */
[----:B------:R-:W-:Y:S02]  /*5510*/  SEL R4, R5, R6, !P4 ;  /* 0x0000000605047207 */ /* 0x000fe40006000000 */
[----:B------:R-:W-:Y:S01]  /*5520*/  SEL R6, R6, R5, !P4 ;  /* 0x0000000506067207 */ /* 0x000fe20006000000 */
[----:B------:R-:W-:-:S07]  /*5530*/  IMAD.MOV.U32 R5, RZ, RZ, R22 ;  /* 0x000000ffff057224 */ /* 0x000fce00078e0016 */
.L_x_102:
[----:B------:R-:W-:Y:S02]  /*5540*/  LOP3.LUT P0, RZ, R14, 0xff, RZ, 0xc0, !PT ;  /* 0x000000ff0eff7812 */ /* 0x000fe4000780c0ff */
[----:B------:R-:W-:-:S11]  /*5550*/  LOP3.LUT R87, R87, 0x1, RZ, 0x3c, !PT ;  /* 0x0000000157577812 */ /* 0x000fd600078e3cff */
[----:B------:R-:W-:Y:S05]  /*5560*/  @P0 BRA `(.L_x_105) ;  /* 0xffffffbc00dc0947 */ /* 0x000fea000383ffff */
[----:B------:R-:W-:Y:S05]  /*5570*/  EXIT ;  /* 0x000000000000794d */ /* 0x000fea0003800000 */
.L_x_13:
[----:B------:R-:W-:-:S08]  /*5580*/  ISETP.NE.AND P0, PT, R20, RZ, PT ;  /* 0x000000ff1400720c */ /* 0x000fd00003f05270 */
[----:B-----5:R-:W0:-:S00]  /*5590*/  USETMAXREG.DEALLOC.CTAPOOL 0x28 ;  /* 0x00000028000079c8 */ /* 0x020e0000080e0500 */
[----:B------:R-:W-:Y:S05]  /*55a0*/  @P0 EXIT ;  /* 0x000000000000094d */ /* 0x000fea0003800000 */
[----:B0-----:R-:W-:Y:S01]  /*55b0*/  LOP3.LUT P0, RZ, R16, 0xff, RZ, 0xc0, !PT ;  /* 0x000000ff10ff7812 */ /* 0x001fe2000780c0ff */
[----:B------:R-:W-:Y:S02]  /*55c0*/  IMAD.MOV.U32 R12, RZ, RZ, 0x1 ;  /* 0x00000001ff0c7424 */ /* 0x000fe400078e00ff */
[----:B------:R-:W-:-:S10]  /*55d0*/  IMAD.MOV.U32 R15, RZ, RZ, RZ ;  /* 0x000000ffff0f7224 */ /* 0x000fd400078e00ff */
[----:B------:R-:W-:Y:S05]  /*55e0*/  @!P0 BRA `(.L_x_106) ;  /* 0x0000000c00088947 */ /* 0x000fea0003800000 */
[----:B------:R-:W-:Y:S01]  /*55f0*/  LOP3.LUT P0, RZ, R11, 0x1f, RZ, 0xc0, !PT ;  /* 0x0000001f0bff7812 */ /* 0x000fe2000780c0ff */
[----:B------:R-:W-:Y:S01]  /*5600*/  ULDC UR5, c[0x0][0x658] ;  /* 0x0001960000057ab9 */ /* 0x000fe20000000800 */
[----:B------:R-:W-:Y:S01]  /*5610*/  UMOV UR6, 0xffffffff ;  /* 0xffffffff00067882 */ /* 0x000fe20000000000 */
[----:B------:R-:W-:Y:S01]  /*5620*/  BSSY B0, `(.L_x_106) ;  /* 0x00000be000007945 */ /* 0x000fe20003800000 */
[----:B------:R-:W-:Y:S01]  /*5630*/  USHF.L.U32 UR6, UR6, UR5, URZ ;  /* 0x0000000506067299 */ /* 0x000fe2000800063f */
[C---:B------:R-:W-:Y:S01]  /*5640*/  ISETP.NE.AND P2, PT, R10.reuse, RZ, PT ;  /* 0x000000ff0a00720c */ /* 0x040fe20003f45270 */
[----:B------:R-:W-:Y:S01]  /*5650*/  IMAD.MOV.U32 R14, RZ, RZ, 0x1 ;  /* 0x00000001ff0e7424 */ /* 0x000fe200078e00ff */
[----:B------:R-:W-:Y:S01]  /*5660*/  ISETP.NE.OR P0, PT, R10, RZ, !P0 ;  /* 0x000000ff0a00720c */ /* 0x000fe20004705670 */
[----:B------:R-:W-:Y:S01]  /*5670*/  IMAD.MOV.U32 R12, RZ, RZ, 0x1 ;  /* 0x00000001ff0c7424 */ /* 0x000fe200078e00ff */
[----:B------:R-:W-:Y:S01]  /*5680*/  LOP3.LUT R13, R7, 0x2, RZ, 0xfc, !PT ;  /* 0x00000002070d7812 */ /* 0x000fe200078efcff */
[----:B------:R-:W-:Y:S01]  /*5690*/  IMAD.MOV.U32 R15, RZ, RZ, RZ ;  /* 0x000000ffff0f7224 */ /* 0x000fe200078e00ff */
[----:B------:R-:W-:Y:S01]  /*56a0*/  ULDC UR4, c[0x0][0x600] ;  /* 0x0001800000047ab9 */ /* 0x000fe20000000800 */
[----:B------:R-:W-:Y:S01]  /*56b0*/  UMOV UR7, 0x1 ;  /* 0x0000000100077882 */ /* 0x000fe20000000000 */
[----:B------:R-:W-:-:S02]  /*56c0*/  UIADD3 UR22, UR13, 0x1, URZ ;  /* 0x000000010d167890 */ /* 0x000fc4000fffe03f */
[----:B------:R-:W-:Y:S02]  /*56d0*/  UIADD3 UR16, UR4, -0x1, URZ ;  /* 0xffffffff04107890 */ /* 0x000fe4000fffe03f */
[----:B------:R-:W-:Y:S02]  /*56e0*/  USHF.L.U32 UR18, UR7, UR5, URZ ;  /* 0x0000000507127299 */ /* 0x000fe4000800063f */
[----:B------:R-:W-:Y:S01]  /*56f0*/  ULOP3.LUT UR17, URZ, UR6, URZ, 0x33, !UPT ;  /* 0x000000063f117292 */ /* 0x000fe2000f8e333f */
[----:B------:R-:W-:-:S11]  /*5700*/  ULDC.64 UR20, c[0x0][0x198] ;  /* 0x0000660000147ab9 */ /* 0x000fd60000000a00 */
.L_x_118:
[----:B------:R-:W-:-:S03]  /*5710*/  UMOV UR4, 0xffffffff ;  /* 0xffffffff00047882 */ /* 0x000fc60000000000 */
[----:B------:R-:W-:Y:S05]  /*5720*/  BRA.DIV UR4, `(.L_x_107) ;  /* 0x0000001204447947 */ /* 0x000fea000b800000 */
[----:B------:R-:W-:-:S13]  /*5730*/  ELECT P1, URZ, PT ;  /* 0x00000000003f782f */ /* 0x000fda0003820000 */
.L_x_134:
[----:B------:R-:W0:Y:S01]  /*5740*/  LDC R10, c[0x0][0x28c] ;  /* 0x0000a300ff0a7b82 */ /* 0x000e220000000800 */
[----:B------:R-:W-:Y:S01]  /*5750*/  BSSY B1, `(.L_x_108) ;  /* 0x0000035000017945 */ /* 0x000fe20003800000 */
[----:B0-----:R-:W-:-:S13]  /*5760*/  ISETP.LT.OR P1, PT, R10, 0x1, !P1 ;  /* 0x000000010a00780c */ /* 0x001fda0004f21670 */
[----:B------:R-:W-:Y:S05]  /*5770*/  @P1 BRA `(.L_x_109) ;  /* 0x0000000000c81947 */ /* 0x000fea0003800000 */
[----:B------:R-:W-:Y:S02]  /*5780*/  IMAD.SHL.U32 R16, R4, 0x40, RZ ;  /* 0x0000004004107824 */ /* 0x000fe400078e00ff */
[----:B------:R-:W-:Y:S02]  /*5790*/  IMAD.SHL.U32 R17, R6, 0x40, RZ ;  /* 0x0000004006117824 */ /* 0x000fe400078e00ff */
[----:B------:R-:W-:Y:S02]  /*57a0*/  IMAD.MOV.U32 R18, RZ, RZ, RZ ;  /* 0x000000ffff127224 */ /* 0x000fe400078e00ff */
[----:B------:R-:W-:Y:S02]  /*57b0*/  IMAD.U32 R20, RZ, RZ, UR22 ;  /* 0x00000016ff147e24 */ /* 0x000fe4000f8e00ff */
[----:B------:R-:W-:Y:S02]  /*57c0*/  IMAD.MOV.U32 R4, RZ, RZ, R12 ;  /* 0x000000ffff047224 */ /* 0x000fe400078e000c */
[----:B------:R-:W-:-:S07]  /*57d0*/  IMAD.MOV.U32 R6, RZ, RZ, R15 ;  /* 0x000000ffff067224 */ /* 0x000fce00078e000f */
.L_x_113:
[----:B------:R-:W0:Y:S01]  /*57e0*/  S2R R11, SR_CgaCtaId ;  /* 0x00000000000b7919 */ /* 0x000e220000008800 */
[----:B------:R-:W-:-:S04]  /*57f0*/  MOV R10, 0x400 ;  /* 0x00000400000a7802 */ /* 0x000fc80000000f00 */
[----:B0-----:R-:W-:Y:S02]  /*5800*/  LEA R21, R11, R10, 0x18 ;  /* 0x0000000a0b157211 */ /* 0x001fe400078ec0ff */
[----:B------:R-:W-:Y:S01]  /*5810*/  SHF.L.U32 R10, R4, 0x1f, RZ ;  /* 0x0000001f040a7819 */ /* 0x000fe200000006ff */
[----:B------:R-:W0:Y:S02]  /*5820*/  @!P2 LDC R11, c[0x0][0x500] ;  /* 0x00014000ff0bab82 */ /* 0x000e240000000800 */
[----:B------:R-:W-:-:S04]  /*5830*/  IMAD R19, R6, 0x8, R21 ;  /* 0x0000000806137824 */ /* 0x000fc800078e0215 */
[----:B------:R-:W1:Y:S02]  /*5840*/  SYNCS.PHASECHK.TRANS64.TRYWAIT P1, [R19+URZ+0x38], R10 ;  /* 0x0000380a130075a7 */ /* 0x000e64000802017f */
[----:B-1----:R-:W-:Y:S05]  /*5850*/  @!P1 BRA `(.L_x_110) ;  /* 0x0000001000189947 */ /* 0x002fea0003800000 */
.L_x_135:
[----:B-1----:R-:W-:Y:S01]  /*5860*/  PRMT R10, R13, 0x9910, RZ ;  /* 0x000099100d0a7816 */ /* 0x002fe200000000ff */
[----:B0-----:R0:W-:Y:S03]  /*5870*/  @!P2 SYNCS.ARRIVE.TRANS64 RZ, [R19+URZ], R11 ;  /* 0x0000000b13ffa9a7 */ /* 0x0011e6000800003f */
[----:B------:R-:W-:-:S13]  /*5880*/  ISETP.NE.AND P1, PT, R10, 0x2, PT ;  /* 0x000000020a00780c */ /* 0x000fda0003f25270 */
[----:B0-----:R-:W-:Y:S05]  /*5890*/  @P1 BRA `(.L_x_111) ;  /* 0x0000000000041947 */ /* 0x001fea0003800000 */
[----:B------:R-:W-:Y:S01]  /*58a0*/  BPT.TRAP 0x1 ;  /* 0x000000040000795c */ /* 0x000fe20000300000 */
.L_x_111:
[----:B------:R-:W-:Y:S05]  /*58b0*/  @P0 BRA `(.L_x_112) ;  /* 0x0000000000040947 */ /* 0x000fea0003800000 */
[----:B------:R-:W-:Y:S01]  /*58c0*/  BPT.TRAP 0x1 ;  /* 0x000000040000795c */ /* 0x000fe20000300000 */
.L_x_112:
[----:B------:R-:W-:Y:S01]  /*58d0*/  IMAD R21, R6, 0x1000, R21 ;  /* 0x0000100006157824 */ /* 0x000fe200078e0215 */
[----:B------:R-:W-:Y:S01]  /*58e0*/  R2UR UR9, R19 ;  /* 0x00000000130972ca */ /* 0x000fe200000e0000 */
[----:B------:R-:W-:Y:S01]  /*58f0*/  VIADD R20, R20, 0xffffffff ;  /* 0xffffffff14147836 */ /* 0x000fe20000000000 */
[----:B------:R-:W-:Y:S01]  /*5900*/  UIADD3 UR4, UP0, UR20, 0xf0, URZ ;  /* 0x000000f014047890 */ /* 0x000fe2000ff1e03f */
[----:B------:R-:W-:Y:S01]  /*5910*/  R2UR UR11, R17 ;  /* 0x00000000110b72ca */ /* 0x000fe200000e0000 */
[----:B------:R-:W-:Y:S01]  /*5920*/  UIADD3 UR24, UP1, UR20, 0x1f0, URZ ;  /* 0x000001f014187890 */ /* 0x000fe2000ff3e03f */
[----:B------:R-:W-:Y:S01]  /*5930*/  R2UR UR8, R21 ;  /* 0x00000000150872ca */ /* 0x000fe200000e0000 */
[----:B------:R-:W-:Y:S01]  /*5940*/  UIADD3.X UR5, URZ, UR21, URZ, UP0, !UPT ;  /* 0x000000153f057290 */ /* 0x000fe200087fe43f */
[----:B------:R-:W-:Y:S01]  /*5950*/  R2UR UR10, R18 ;  /* 0x00000000120a72ca */ /* 0x000fe200000e0000 */
[----:B------:R-:W-:Y:S01]  /*5960*/  VIADD R6, R6, 0x1 ;  /* 0x0000000106067836 */ /* 0x000fe20000000000 */
[----:B------:R-:W-:Y:S01]  /*5970*/  R2UR UR12, R5 ;  /* 0x00000000050c72ca */ /* 0x000fe200000e0000 */
[----:B------:R-:W-:Y:S01]  /*5980*/  UIADD3.X UR25, URZ, UR21, URZ, UP1, !UPT ;  /* 0x000000153f197290 */ /* 0x000fe20008ffe43f */
[----:B------:R-:W-:Y:S01]  /*5990*/  R2UR UR19, R16 ;  /* 0x00000000101372ca */ /* 0x000fe200000e0000 */
[----:B------:R-:W-:Y:S01]  /*59a0*/  UMOV UR6, 0x0 ;  /* 0x0000000000067882 */ /* 0x000fe20000000000 */
[----:B------:R-:W-:Y:S01]  /*59b0*/  ISETP.GT.AND P3, PT, R20, 0x1, PT ;  /* 0x000000011400780c */ /* 0x000fe20003f64270 */
[----:B------:R-:W-:Y:S01]  /*59c0*/  UMOV UR7, 0x10000000 ;  /* 0x1000000000077882 */ /* 0x000fe20000000000 */
[----:B------:R-:W-:Y:S01]  /*59d0*/  ISETP.NE.AND P1, PT, R6, 0x7, PT ;  /* 0x000000070600780c */ /* 0x000fe20003f25270 */
[----:B------:R-:W-:-:S02]  /*59e0*/  VIADD R18, R18, 0x40 ;  /* 0x0000004012127836 */ /* 0x000fc40000000000 */
[----:B------:R-:W-:Y:S01]  /*59f0*/  UIADD3 UR14, UR8, 0x180, URZ ;  /* 0x00000180080e7890 */ /* 0x000fe2000fffe03f */
[----:B------:R-:W-:Y:S01]  /*5a00*/  SEL R11, RZ, 0x1, P1 ;  /* 0x00000001ff0b7807 */ /* 0x000fe20000800000 */
[----:B------:R-:W-:Y:S01]  /*5a10*/  UIADD3 UR15, UR8, 0x7180, URZ ;  /* 0x00007180080f7890 */ /* 0x000fe2000fffe03f */
[----:B------:R-:W-:Y:S02]  /*5a20*/  SEL R6, R6, RZ, P1 ;  /* 0x000000ff06067207 */ /* 0x000fe40000800000 */
[----:B------:R-:W-:Y:S02]  /*5a30*/  LOP3.LUT R4, R4, R11, RZ, 0x3c, !PT ;  /* 0x0000000b04047212 */ /* 0x000fe400078e3cff */
[----:B------:R-:W-:Y:S02]  /*5a40*/  UMOV UR8, UR14 ;  /* 0x0000000e00087c82 */ /* 0x000fe40008000000 */
[----:B------:R0:W-:Y:S02]  /*5a50*/  UTMALDG.3D [UR8], [UR4], desc[UR6] ;  /* 0x00000608040075b4 */ /* 0x0001e40008011000 */
[----:B0-----:R-:W-:Y:S01]  /*5a60*/  UMOV UR8, UR15 ;  /* 0x0000000f00087c82 */ /* 0x001fe20008000000 */
[----:B------:R-:W-:-:S02]  /*5a70*/  UMOV UR11, UR19 ;  /* 0x00000013000b7c82 */ /* 0x000fc40008000000 */
[----:B------:R0:W-:Y:S02]  /*5a80*/  UTMALDG.3D [UR8], [UR24], desc[UR6] ;  /* 0x00000608180075b4 */ /* 0x0001e40008011000 */
[----:B0-----:R-:W-:Y:S05]  /*5a90*/  @P3 BRA `(.L_x_113) ;  /* 0xfffffffc00503947 */ /* 0x001fea000383ffff */
.L_x_109:
[----:B------:R-:W-:Y:S05]  /*5aa0*/  BSYNC B1 ;  /* 0x0000000000017941 */ /* 0x000fea0003800000 */
.L_x_108:
[----:B------:R-:W-:Y:S01]  /*5ab0*/  LOP3.LUT P5, RZ, R14, 0xff, RZ, 0xc0, !PT ;  /* 0x000000ff0eff7812 */ /* 0x000fe200078ac0ff */
[----:B------:R-:W-:Y:S01]  /*5ac0*/  VIADD R6, R15, UR13 ;  /* 0x0000000d0f067c36 */ /* 0x000fe20008000000 */
[----:B------:R-:W-:Y:S02]  /*5ad0*/  UISETP.GE.U32.AND UP0, UPT, UR13, 0x7, UPT ;  /* 0x000000070d00788c */ /* 0x000fe4000bf06070 */
[----:B------:R-:W-:Y:S01]  /*5ae0*/  IMAD.U32 R14, RZ, RZ, UR13 ;  /* 0x0000000dff0e7e24 */ /* 0x000fe2000f8e00ff */
[----:B------:R-:W-:Y:S01]  /*5af0*/  ULDC.64 UR4, c[0x0][0x650] ;  /* 0x0001940000047ab9 */ /* 0x000fe20000000a00 */
[C---:B------:R-:W-:Y:S01]  /*5b00*/  IMAD.WIDE.U32 R4, R6.reuse, 0x24924925, RZ ;  /* 0x2492492506047825 */ /* 0x040fe200078e00ff */
[C---:B------:R-:W-:Y:S01]  /*5b10*/  ISETP.GT.U32.AND P1, PT, R6.reuse, 0x6, PT ;  /* 0x000000060600780c */ /* 0x040fe20003f24070 */
[----:B------:R-:W-:Y:S01]  /*5b20*/  BSSY B1, `(.L_x_114) ;  /* 0x000006b000017945 */ /* 0x000fe20003800000 */
[----:B------:R-:W-:Y:S01]  /*5b30*/  PLOP3.LUT P3, PT, PT, PT, UP0, 0x80, 0x0 ;  /* 0x000000000000781c */ /* 0x000fe20003f6f008 */
[----:B------:R-:W-:Y:S01]  /*5b40*/  IMAD.IADD R4, R6, 0x1, -R5 ;  /* 0x0000000106047824 */ /* 0x000fe200078e0a05 */
[----:B------:R-:W-:-:S02]  /*5b50*/  ISETP.LT.U32.AND P1, PT, R14, 0x7, P1 ;  /* 0x000000070e00780c */ /* 0x000fc40000f21070 */
[----:B------:R-:W-:Y:S01]  /*5b60*/  PRMT R14, RZ, 0x7610, R14 ;  /* 0x00007610ff0e7816 */ /* 0x000fe2000000000e */
[----:B------:R-:W0:Y:S01]  /*5b70*/  @P5 S2R R11, SR_CgaCtaId ;  /* 0x00000000000b5919 */ /* 0x000e220000008800 */
[----:B------:R-:W-:Y:S02]  /*5b80*/  @P5 MOV R10, 0x400 ;  /* 0x00000400000a5802 */ /* 0x000fe40000000f00 */
[----:B------:R-:W-:Y:S01]  /*5b90*/  LEA.HI R4, R4, R5, RZ, 0x1f ;  /* 0x0000000504047211 */ /* 0x000fe200078ff8ff */
[----:B------:R-:W-:-:S03]  /*5ba0*/  IMAD.MOV.U32 R5, RZ, RZ, -0x1 ;  /* 0xffffffffff057424 */ /* 0x000fc600078e00ff */
[----:B------:R-:W-:Y:S01]  /*5bb0*/  SHF.R.U32.HI R15, RZ, 0x2, R4 ;  /* 0x00000002ff0f7819 */ /* 0x000fe20000011604 */
[----:B------:R-:W-:Y:S01]  /*5bc0*/  IMAD.MOV.U32 R4, RZ, RZ, -0x1 ;  /* 0xffffffffff047424 */ /* 0x000fe200078e00ff */
[----:B0-----:R-:W-:Y:S02]  /*5bd0*/  @P5 LEA R10, R11, R10, 0x18 ;  /* 0x0000000a0b0a5211 */ /* 0x001fe400078ec0ff */
[----:B------:R-:W-:Y:S02]  /*5be0*/  SEL R11, RZ, 0x1, !P1 ;  /* 0x00000001ff0b7807 */ /* 0x000fe40004800000 */
[----:B------:R-:W-:Y:S01]  /*5bf0*/  IADD3 R2, P1, R2, R8, RZ ;  /* 0x0000000802027210 */ /* 0x000fe20007f3e0ff */
[----:B------:R0:W-:Y:S01]  /*5c00*/  @P5 SYNCS.ARRIVE.TRANS64.A1T0 RZ, [R10+URZ+0xa8], RZ ;  /* 0x0000a8ff0aff59a7 */ /* 0x0001e2000810003f */
[----:B------:R-:W-:-:S03]  /*5c10*/  LOP3.LUT R12, R12, R11, RZ, 0x3c, !PT ;  /* 0x0000000b0c0c7212 */ /* 0x000fc600078e3cff */
[----:B------:R-:W-:Y:S01]  /*5c20*/  IMAD.X R3, R3, 0x1, R0, P1 ;  /* 0x0000000103037824 */ /* 0x000fe200008e0600 */
[----:B------:R-:W-:Y:S02]  /*5c30*/  ISETP.GE.U32.AND P1, PT, R2, UR4, PT ;  /* 0x0000000402007c0c */ /* 0x000fe4000bf26070 */
[----:B------:R-:W-:Y:S01]  /*5c40*/  @P3 LOP3.LUT R12, R12, 0x1, R15, 0x78, !PT ;  /* 0x000000010c0c3812 */ /* 0x000fe200078e780f */
[----:B------:R-:W-:Y:S01]  /*5c50*/  IMAD R15, R15, -0x7, R6 ;  /* 0xfffffff90f0f7824 */ /* 0x000fe200078e0206 */
[----:B------:R-:W-:Y:S01]  /*5c60*/  ISETP.GE.U32.AND.EX P1, PT, R3, UR5, PT, P1 ;  /* 0x0000000503007c0c */ /* 0x000fe2000bf26110 */
[----:B------:R-:W-:Y:S01]  /*5c70*/  IMAD.MOV.U32 R6, RZ, RZ, -0x1 ;  /* 0xffffffffff067424 */ /* 0x000fe200078e00ff */
[----:B0-----:R-:W-:-:S11]  /*5c80*/  PRMT R10, RZ, 0x7610, R10 ;  /* 0x00007610ff0a7816 */ /* 0x001fd6000000000a */
[----:B------:R-:W-:Y:S05]  /*5c90*/  @P1 BRA `(.L_x_115) ;  /* 0x00000004004c1947 */ /* 0x000fea0003800000 */
[----:B------:R-:W0:Y:S01]  /*5ca0*/  S2R R17, SR_CTAID.X ;  /* 0x0000000000117919 */ /* 0x000e220000002500 */
[----:B------:R-:W-:Y:S01]  /*5cb0*/  ULDC.64 UR4, c[0x0][0x628] ;  /* 0x00018a0000047ab9 */ /* 0x000fe20000000a00 */
[----:B------:R-:W1:Y:S01]  /*5cc0*/  LDC R18, c[0x0][0x144] ;  /* 0x00005100ff127b82 */ /* 0x000e620000000800 */
[----:B------:R-:W-:Y:S01]  /*5cd0*/  ISETP.NE.U32.AND P1, PT, RZ, UR4, PT ;  /* 0x00000004ff007c0c */ /* 0x000fe2000bf25070 */
[----:B------:R-:W2:Y:S01]  /*5ce0*/  S2R R6, SR_CTAID.Y ;  /* 0x0000000000067919 */ /* 0x000ea20000002600 */
[----:B------:R-:W-:Y:S01]  /*5cf0*/  ULDC UR6, c[0x0][0x150] ;  /* 0x0000540000067ab9 */ /* 0x000fe20000000800 */
[----:B------:R-:W-:Y:S01]  /*5d00*/  ULDC UR7, c[0x0][0x630] ;  /* 0x00018c0000077ab9 */ /* 0x000fe20000000800 */
[----:B------:R-:W-:Y:S01]  /*5d10*/  ISETP.NE.AND.EX P1, PT, RZ, UR5, PT, P1 ;  /* 0x00000005ff007c0c */ /* 0x000fe2000bf25310 */
[----:B------:R-:W-:Y:S01]  /*5d20*/  IMAD.MOV.U32 R4, RZ, RZ, R2 ;  /* 0x000000ffff047224 */ /* 0x000fe200078e0002 */
[----:B0-----:R-:W-:-:S05]  /*5d30*/  I2FP.F32.U32 R5, R17 ;  /* 0x0000001100057245 */ /* 0x001fca0000201000 */
[----:B------:R-:W-:Y:S01]  /*5d40*/  FMUL R20, R5, UR6 ;  /* 0x0000000605147c20 */ /* 0x000fe20008400000 */
[----:B------:R-:W-:-:S05]  /*5d50*/  IMAD.MOV.U32 R5, RZ, RZ, R3 ;  /* 0x000000ffff057224 */ /* 0x000fca00078e0003 */
[----:B--2---:R-:W-:Y:S05]  /*5d60*/  @!P1 BRA `(.L_x_116) ;  /* 0x0000000000289947 */ /* 0x004fea0003800000 */
[----:B------:R-:W-:Y:S02]  /*5d70*/  ULDC UR6, c[0x0][0x634] ;  /* 0x00018d0000067ab9 */ /* 0x000fe40000000800 */
[----:B------:R-:W-:-:S05]  /*5d80*/  IADD3 R5, P1, R2, UR6, RZ ;  /* 0x0000000602057c10 */ /* 0x000fca000ff3e0ff */
[----:B------:R-:W-:-:S04]  /*5d90*/  IMAD.X R19, RZ, RZ, R3, P1 ;  /* 0x000000ffff137224 */ /* 0x000fc800008e0603 */
[----:B------:R-:W-:-:S04]  /*5da0*/  IMAD.WIDE.U32 R10, R19, UR4, RZ ;  /* 0x00000004130a7c25 */ /* 0x000fc8000f8e00ff */
[----:B------:R-:W-:-:S04]  /*5db0*/  IMAD.WIDE.U32 R10, P1, R5, UR5, R10 ;  /* 0x00000005050a7c25 */ /* 0x000fc8000f82000a */
[----:B------:R-:W-:-:S04]  /*5dc0*/  IMAD.WIDE.U32 R4, R5, UR4, RZ ;  /* 0x0000000405047c25 */ /* 0x000fc8000f8e00ff */
[----:B------:R-:W-:Y:S01]  /*5dd0*/  IMAD.MOV.U32 R4, RZ, RZ, R11 ;  /* 0x000000ffff047224 */ /* 0x000fe200078e000b */
[----:B------:R-:W-:Y:S01]  /*5de0*/  IADD3 RZ, P3, R5, R10, RZ ;  /* 0x0000000a05ff7210 */ /* 0x000fe20007f7e0ff */
[----:B------:R-:W-:-:S04]  /*5df0*/  IMAD.X R5, RZ, RZ, RZ, P1 ;  /* 0x000000ffff057224 */ /* 0x000fc800008e06ff */
[----:B------:R-:W-:-:S08]  /*5e00*/  IMAD.WIDE.U32.X R4, R19, UR5, R4, P3 ;  /* 0x0000000513047c25 */ /* 0x000fd000098e0404 */
.L_x_116:
[--C-:B------:R-:W-:Y:S01]  /*5e10*/  SHF.R.U64 R16, R4, UR7, R5.reuse ;  /* 0x0000000704107c19 */ /* 0x100fe20008001205 */
[----:B------:R-:W0:Y:S01]  /*5e20*/  F2I.U32.TRUNC.NTZ R20, R20 ;  /* 0x0000001400147305 */ /* 0x000e22000020f000 */
[----:B------:R-:W-:Y:S01]  /*5e30*/  SHF.R.U32.HI R4, RZ, UR7, R5 ;  /* 0x00000007ff047c19 */ /* 0x000fe20008011605 */
[----:B------:R-:W-:Y:S01]  /*5e40*/  ULDC.64 UR4, c[0x0][0x620] ;  /* 0x0001880000047ab9 */ /* 0x000fe20000000a00 */
[----:B------:R-:W-:Y:S01]  /*5e50*/  IADD3 R11, P1, RZ, -R16, RZ ;  /* 0x80000010ff0b7210 */ /* 0x000fe20007f3e0ff */
[----:B------:R-:W-:Y:S01]  /*5e60*/  ULDC.64 UR6, c[0x0][0x640] ;  /* 0x0001900000067ab9 */ /* 0x000fe20000000a00 */
[----:B------:R-:W2:Y:S03]  /*5e70*/  LDC R21, c[0x0][0x148] ;  /* 0x00005200ff157b82 */ /* 0x000ea60000000800 */
[----:B------:R-:W-:Y:S01]  /*5e80*/  IMAD.X R4, RZ, RZ, ~R4, P1 ;  /* 0x000000ffff047224 */ /* 0x000fe200008e0e04 */
[----:B------:R-:W-:-:S03]  /*5e90*/  ISETP.NE.U32.AND P1, PT, RZ, UR6, PT ;  /* 0x00000006ff007c0c */ /* 0x000fc6000bf25070 */
[----:B------:R-:W-:Y:S01]  /*5ea0*/  IMAD R10, R4, UR4, RZ ;  /* 0x00000004040a7c24 */ /* 0x000fe2000f8e02ff */
[----:B------:R-:W-:Y:S01]  /*5eb0*/  ISETP.NE.AND.EX P1, PT, RZ, UR7, PT, P1 ;  /* 0x00000007ff007c0c */ /* 0x000fe2000bf25310 */
[----:B------:R-:W-:Y:S01]  /*5ec0*/  IMAD.WIDE.U32 R4, R11, UR4, R2 ;  /* 0x000000040b047c25 */ /* 0x000fe2000f8e0002 */
[----:B------:R-:W-:-:S03]  /*5ed0*/  ULDC UR4, c[0x0][0x618] ;  /* 0x0001860000047ab9 */ /* 0x000fc60000000800 */
[----:B------:R-:W-:Y:S01]  /*5ee0*/  IMAD R11, R11, UR5, R10 ;  /* 0x000000050b0b7c24 */ /* 0x000fe2000f8e020a */
[----:B------:R-:W-:Y:S01]  /*5ef0*/  ULDC UR5, c[0x0][0x154] ;  /* 0x0000550000057ab9 */ /* 0x000fe20000000800 */
[----:B0-----:R-:W-:Y:S02]  /*5f00*/  IMAD.MOV R10, RZ, RZ, -R20 ;  /* 0x000000ffff0a7224 */ /* 0x001fe400078e0a14 */
[----:B------:R-:W-:Y:S02]  /*5f10*/  IMAD.IADD R5, R5, 0x1, R11 ;  /* 0x0000000105057824 */ /* 0x000fe400078e020b */
[----:B-1----:R-:W-:Y:S01]  /*5f20*/  IMAD R17, R18, R10, R17 ;  /* 0x0000000a12117224 */ /* 0x002fe200078e0211 */
[----:B------:R-:W-:Y:S02]  /*5f30*/  I2FP.F32.U32 R10, R6 ;  /* 0x00000006000a7245 */ /* 0x000fe40000201000 */
[--C-:B------:R-:W-:Y:S02]  /*5f40*/  SHF.R.U64 R18, R4, UR4, R5.reuse ;  /* 0x0000000404127c19 */ /* 0x100fe40008001205 */
[----:B------:R-:W-:Y:S01]  /*5f50*/  SHF.R.U32.HI R5, RZ, UR4, R5 ;  /* 0x00000004ff057c19 */ /* 0x000fe20008011605 */
[----:B------:R-:W-:Y:S01]  /*5f60*/  FMUL R10, R10, UR5 ;  /* 0x000000050a0a7c20 */ /* 0x000fe20008400000 */
[----:B------:R-:W-:-:S02]  /*5f70*/  ULDC UR4, c[0x0][0x608] ;  /* 0x0001820000047ab9 */ /* 0x000fc40000000800 */
[--C-:B------:R-:W-:Y:S01]  /*5f80*/  SHF.R.U64 R20, R18, UR4, R5.reuse ;  /* 0x0000000412147c19 */ /* 0x100fe20008001205 */
[----:B------:R0:W1:Y:S01]  /*5f90*/  F2I.U32.TRUNC.NTZ R22, R10 ;  /* 0x0000000a00167305 */ /* 0x000062000020f000 */
[----:B------:R-:W-:Y:S01]  /*5fa0*/  SHF.R.U32.HI R5, RZ, UR4, R5 ;  /* 0x00000004ff057c19 */ /* 0x000fe20008011605 */
[----:B------:R-:W-:-:S03]  /*5fb0*/  ULDC UR4, c[0x0][0x658] ;  /* 0x0001960000047ab9 */ /* 0x000fc60000000800 */
[--C-:B------:R-:W-:Y:S02]  /*5fc0*/  SHF.R.U64 R19, R20, UR4, R5.reuse ;  /* 0x0000000414137c19 */ /* 0x100fe40008001205 */
[----:B------:R-:W-:-:S03]  /*5fd0*/  SHF.R.U32.HI R23, RZ, UR4, R5 ;  /* 0x00000004ff177c19 */ /* 0x000fc60008011605 */
[----:B------:R-:W-:Y:S02]  /*5fe0*/  IMAD.MOV.U32 R4, RZ, RZ, R19 ;  /* 0x000000ffff047224 */ /* 0x000fe400078e0013 */
[----:B------:R-:W-:Y:S01]  /*5ff0*/  IMAD.MOV.U32 R5, RZ, RZ, R23 ;  /* 0x000000ffff057224 */ /* 0x000fe200078e0017 */
[----:B0-----:R-:W-:Y:S06]  /*6000*/  @!P1 BRA `(.L_x_117) ;  /* 0x0000000000289947 */ /* 0x001fec0003800000 */
        /* <DEDUP_REMOVED lines=10> */
.L_x_117:
[----:B------:R-:W-:Y:S01]  /*60b0*/  ULDC UR4, c[0x0][0x648] ;  /* 0x0001920000047ab9 */ /* 0x000fe20000000800 */
[----:B-1----:R-:W-:Y:S01]  /*60c0*/  IMAD.MOV R22, RZ, RZ, -R22 ;  /* 0x000000ffff167224 */ /* 0x002fe200078e0a16 */
[----:B------:R-:W-:Y:S01]  /*60d0*/  SHF.R.U64 R5, R4, UR4, R5 ;  /* 0x0000000404057c19 */ /* 0x000fe20008001205 */
[----:B------:R-:W-:Y:S01]  /*60e0*/  ULDC UR4, c[0x0][0x638] ;  /* 0x00018e0000047ab9 */ /* 0x000fe20000000800 */
[----:B------:R-:W-:Y:S01]  /*60f0*/  LOP3.LUT R4, R20, UR17, RZ, 0xc0, !PT ;  /* 0x0000001114047c12 */ /* 0x000fe2000f8ec0ff */
[----:B--2---:R-:W-:Y:S01]  /*6100*/  @P4 IMAD R17, R21, R22, R6 ;  /* 0x0000001615114224 */ /* 0x004fe200078e0206 */
[----:B------:R-:W-:Y:S01]  /*6110*/  LOP3.LUT R18, R18, UR16, RZ, 0xc0, !PT ;  /* 0x0000001012127c12 */ /* 0x000fe2000f8ec0ff */
[----:B------:R-:W-:Y:S01]  /*6120*/  IMAD.MOV R6, RZ, RZ, -R5 ;  /* 0x000000ffff067224 */ /* 0x000fe200078e0a05 */
[----:B------:R-:W-:Y:S01]  /*6130*/  ULDC UR5, c[0x0][0x610] ;  /* 0x0001840000057ab9 */ /* 0x000fe20000000800 */
[----:B------:R-:W-:Y:S02]  /*6140*/  IMAD R4, R5, UR18, R4 ;  /* 0x0000001205047c24 */ /* 0x000fe4000f8e0204 */
[----:B------:R-:W-:Y:S01]  /*6150*/  IMAD R19, R6, UR4, R19 ;  /* 0x0000000406137c24 */ /* 0x000fe2000f8e0213 */
[----:B------:R-:W-:Y:S01]  /*6160*/  ULDC UR4, c[0x0][0x600] ;  /* 0x0001800000047ab9 */ /* 0x000fe20000000800 */
[----:B------:R-:W-:-:S02]  /*6170*/  IMAD R17, R4, UR5, R17 ;  /* 0x0000000504117c24 */ /* 0x000fc4000f8e0211 */
[----:B------:R-:W-:Y:S02]  /*6180*/  IMAD R6, R19, UR4, R18 ;  /* 0x0000000413067c24 */ /* 0x000fe4000f8e0212 */
[----:B------:R-:W-:Y:S02]  /*6190*/  IMAD.MOV.U32 R10, RZ, RZ, 0x1 ;  /* 0x00000001ff0a7424 */ /* 0x000fe400078e00ff */
[----:B------:R-:W-:Y:S01]  /*61a0*/  IMAD.MOV.U32 R5, RZ, RZ, R16 ;  /* 0x000000ffff057224 */ /* 0x000fe200078e0010 */
[----:B------:R-:W-:Y:S02]  /*61b0*/  SEL R4, R6, R17, !P4 ;  /* 0x0000001106047207 */ /* 0x000fe40006000000 */
[----:B------:R-:W-:-:S07]  /*61c0*/  SEL R6, R17, R6, !P4 ;  /* 0x0000000611067207 */ /* 0x000fce0006000000 */
.L_x_115:
[----:B------:R-:W-:Y:S05]  /*61d0*/  BSYNC B1 ;  /* 0x0000000000017941 */ /* 0x000fea0003800000 */
.L_x_114:
[----:B------:R-:W-:-:S13]  /*61e0*/  LOP3.LUT P1, RZ, R10, 0xff, RZ, 0xc0, !PT ;  /* 0x000000ff0aff7812 */ /* 0x000fda000782c0ff */
[----:B------:R-:W-:Y:S05]  /*61f0*/  @P1 BRA `(.L_x_118) ;  /* 0xfffffff400441947 */ /* 0x000fea000383ffff */
[----:B------:R-:W-:Y:S05]  /*6200*/  BSYNC B0 ;  /* 0x0000000000007941 */ /* 0x000fea0003800000 */
.L_x_106:
[----:B------:R-:W-:-:S03]  /*6210*/  UMOV UR4, 0xffffffff ;  /* 0xffffffff00047882 */ /* 0x000fc60000000000 */
[----:B------:R-:W-:Y:S05]  /*6220*/  BRA.DIV UR4, `(.L_x_119) ;  /* 0x0000000604b87947 */ /* 0x000fea000b800000 */
[----:B------:R-:W-:-:S13]  /*6230*/  ELECT P0, URZ, PT ;  /* 0x00000000003f782f */ /* 0x000fda0003800000 */
.L_x_138:
[----:B------:R-:W-:Y:S04]  /*6240*/  BSSY B0, `(.L_x_120) ;  /* 0x0000046000007945 */ /* 0x000fe80003800000 */
[----:B------:R-:W-:Y:S05]  /*6250*/  @!P0 BRA `(.L_x_121) ;  /* 0x0000000400108947 */ /* 0x000fea0003800000 */
[----:B------:R-:W-:-:S04]  /*6260*/  LOP3.LUT R7, R7, 0x2, RZ, 0xfc, !PT ;  /* 0x0000000207077812 */ /* 0x000fc800078efcff */
[----:B------:R-:W-:-:S13]  /*6270*/  ISETP.NE.AND P0, PT, R7, 0x3, PT ;  /* 0x000000030700780c */ /* 0x000fda0003f05270 */
[----:B------:R-:W-:Y:S05]  /*6280*/  @!P0 BRA `(.L_x_122) ;  /* 0x0000000000048947 */ /* 0x000fea0003800000 */
[----:B------:R-:W-:Y:S01]  /*6290*/  BPT.TRAP 0x1 ;  /* 0x000000040000795c */ /* 0x000fe20000300000 */
.L_x_122:
[----:B------:R-:W0:Y:S01]  /*62a0*/  S2R R3, SR_CgaCtaId ;  /* 0x0000000000037919 */ /* 0x000e220000008800 */
[----:B------:R-:W-:Y:S02]  /*62b0*/  MOV R0, 0x400 ;  /* 0x0000040000007802 */ /* 0x000fe40000000f00 */
[----:B------:R-:W-:Y:S02]  /*62c0*/  SHF.L.U32 R2, R12, 0x1f, RZ ;  /* 0x0000001f0c027819 */ /* 0x000fe400000006ff */
[----:B0-----:R-:W-:-:S05]  /*62d0*/  LEA R0, R3, R0, 0x18 ;  /* 0x0000000003007211 */ /* 0x001fca00078ec0ff */
[----:B------:R-:W-:-:S04]  /*62e0*/  VIADD R0, R0, 0x38 ;  /* 0x0000003800007836 */ /* 0x000fc80000000000 */
[C---:B------:R-:W-:Y:S02]  /*62f0*/  IMAD R5, R15.reuse, 0x8, R0 ;  /* 0x000000080f057824 */ /* 0x040fe400078e0200 */
[----:B------:R-:W-:Y:S02]  /*6300*/  VIADD R15, R15, 0x1 ;  /* 0x000000010f0f7836 */ /* 0x000fe40000000000 */
[----:B------:R-:W0:Y:S03]  /*6310*/  SYNCS.PHASECHK.TRANS64.TRYWAIT P0, [R5+URZ], R2 ;  /* 0x00000002050075a7 */ /* 0x000e26000800017f */
[----:B------:R-:W-:-:S04]  /*6320*/  ISETP.NE.AND P1, PT, R15, 0x7, PT ;  /* 0x000000070f00780c */ /* 0x000fc80003f25270 */
[----:B------:R-:W-:Y:S02]  /*6330*/  SEL R3, RZ, 0x1, P1 ;  /* 0x00000001ff037807 */ /* 0x000fe40000800000 */
[----:B------:R-:W-:Y:S02]  /*6340*/  SEL R15, R15, RZ, P1 ;  /* 0x000000ff0f0f7207 */ /* 0x000fe40000800000 */
[----:B------:R-:W-:-:S03]  /*6350*/  LOP3.LUT R12, R12, R3, RZ, 0x3c, !PT ;  /* 0x000000030c0c7212 */ /* 0x000fc600078e3cff */
[----:B------:R-:W-:Y:S01]  /*6360*/  IMAD R7, R15, 0x8, R0 ;  /* 0x000000080f077824 */ /* 0x000fe200078e0200 */
[----:B------:R-:W-:Y:S01]  /*6370*/  SHF.L.U32 R4, R12, 0x1f, RZ ;  /* 0x0000001f0c047819 */ /* 0x000fe200000006ff */
[----:B0-----:R-:W-:Y:S06]  /*6380*/  @!P0 BRA `(.L_x_123) ;  /* 0x0000000400848947 */ /* 0x001fec0003800000 */
.L_x_139:
[----:B------:R-:W1:Y:S01]  /*6390*/  SYNCS.PHASECHK.TRANS64.TRYWAIT P0, [R7+URZ], R4 ;  /* 0x00000004070075a7 */ /* 0x000e62000800017f */
[----:B0-----:R-:W-:-:S05]  /*63a0*/  VIADD R2, R15, 0x1 ;  /* 0x000000010f027836 */ /* 0x001fca0000000000 */
[----:B------:R-:W-:-:S04]  /*63b0*/  ISETP.NE.AND P1, PT, R2, 0x7, PT ;  /* 0x000000070200780c */ /* 0x000fc80003f25270 */
[----:B------:R-:W-:Y:S02]  /*63c0*/  SEL R3, RZ, 0x1, P1 ;  /* 0x00000001ff037807 */ /* 0x000fe40000800000 */
[----:B------:R-:W-:Y:S02]  /*63d0*/  SEL R9, R2, RZ, P1 ;  /* 0x000000ff02097207 */ /* 0x000fe40000800000 */
[----:B------:R-:W-:-:S03]  /*63e0*/  LOP3.LUT R12, R12, R3, RZ, 0x3c, !PT ;  /* 0x000000030c0c7212 */ /* 0x000fc600078e3cff */
[----:B------:R-:W-:Y:S01]  /*63f0*/  IMAD R6, R9, 0x8, R0 ;  /* 0x0000000809067824 */ /* 0x000fe200078e0200 */
[----:B------:R-:W-:Y:S01]  /*6400*/  SHF.L.U32 R5, R12, 0x1f, RZ ;  /* 0x0000001f0c057819 */ /* 0x000fe200000006ff */
[----:B-1----:R-:W-:Y:S06]  /*6410*/  @!P0 BRA `(.L_x_124) ;  /* 0x0000000400748947 */ /* 0x002fec0003800000 */
.L_x_140:
[----:B------:R-:W1:Y:S01]  /*6420*/  SYNCS.PHASECHK.TRANS64.TRYWAIT P0, [R6+URZ], R5 ;  /* 0x00000005060075a7 */ /* 0x000e62000800017f */
[----:B------:R-:W-:-:S05]  /*6430*/  VIADD R2, R9, 0x1 ;  /* 0x0000000109027836 */ /* 0x000fca0000000000 */
[----:B------:R-:W-:-:S04]  /*6440*/  ISETP.NE.AND P1, PT, R2, 0x7, PT ;  /* 0x000000070200780c */ /* 0x000fc80003f25270 */
[----:B------:R-:W-:Y:S02]  /*6450*/  SEL R3, RZ, 0x1, P1 ;  /* 0x00000001ff037807 */ /* 0x000fe40000800000 */
[----:B0-----:R-:W-:Y:S02]  /*6460*/  SEL R7, R2, RZ, P1 ;  /* 0x000000ff02077207 */ /* 0x001fe40000800000 */
[----:B------:R-:W-:-:S03]  /*6470*/  LOP3.LUT R12, R12, R3, RZ, 0x3c, !PT ;  /* 0x000000030c0c7212 */ /* 0x000fc600078e3cff */
[----:B------:R-:W-:Y:S01]  /*6480*/  IMAD R9, R7, 0x8, R0 ;  /* 0x0000000807097824 */ /* 0x000fe200078e0200 */
[----:B------:R-:W-:Y:S01]  /*6490*/  SHF.L.U32 R4, R12, 0x1f, RZ ;  /* 0x0000001f0c047819 */ /* 0x000fe200000006ff */
[----:B-1----:R-:W-:Y:S06]  /*64a0*/  @!P0 BRA `(.L_x_125) ;  /* 0x0000000400648947 */ /* 0x002fec0003800000 */
.L_x_141:
[----:B------:R-:W1:Y:S01]  /*64b0*/  SYNCS.PHASECHK.TRANS64.TRYWAIT P0, [R9+URZ], R4 ;  /* 0x00000004090075a7 */ /* 0x000e62000800017f */
[----:B------:R-:W-:-:S05]  /*64c0*/  VIADD R2, R7, 0x1 ;  /* 0x0000000107027836 */ /* 0x000fca0000000000 */
[----:B------:R-:W-:-:S04]  /*64d0*/  ISETP.NE.AND P1, PT, R2, 0x7, PT ;  /* 0x000000070200780c */ /* 0x000fc80003f25270 */
[----:B------:R-:W-:Y:S02]  /*64e0*/  SEL R3, RZ, 0x1, P1 ;  /* 0x00000001ff037807 */ /* 0x000fe40000800000 */
[----:B------:R-:W-:Y:S02]  /*64f0*/  SEL R7, R2, RZ, P1 ;  /* 0x000000ff02077207 */ /* 0x000fe40000800000 */
[----:B------:R-:W-:-:S03]  /*6500*/  LOP3.LUT R12, R12, R3, RZ, 0x3c, !PT ;  /* 0x000000030c0c7212 */ /* 0x000fc600078e3cff */
[----:B------:R-:W-:Y:S01]  /*6510*/  IMAD R8, R7, 0x8, R0 ;  /* 0x0000000807087824 */ /* 0x000fe200078e0200 */
[----:B0-----:R-:W-:Y:S01]  /*6520*/  SHF.L.U32 R5, R12, 0x1f, RZ ;  /* 0x0000001f0c057819 */ /* 0x001fe200000006ff */
[----:B-1----:R-:W-:Y:S06]  /*6530*/  @!P0 BRA `(.L_x_126) ;  /* 0x0000000400548947 */ /* 0x002fec0003800000 */
.L_x_142:
[----:B------:R-:W1:Y:S01]  /*6540*/  SYNCS.PHASECHK.TRANS64.TRYWAIT P0, [R8+URZ], R5 ;  /* 0x00000005080075a7 */ /* 0x000e62000800017f */
[----:B------:R-:W-:-:S05]  /*6550*/  VIADD R2, R7, 0x1 ;  /* 0x0000000107027836 */ /* 0x000fca0000000000 */
[----:B------:R-:W-:-:S04]  /*6560*/  ISETP.NE.AND P1, PT, R2, 0x7, PT ;  /* 0x000000070200780c */ /* 0x000fc80003f25270 */
[----:B------:R-:W-:Y:S02]  /*6570*/  SEL R3, RZ, 0x1, P1 ;  /* 0x00000001ff037807 */ /* 0x000fe40000800000 */
[----:B------:R-:W-:Y:S02]  /*6580*/  SEL R7, R2, RZ, P1 ;  /* 0x000000ff02077207 */ /* 0x000fe40000800000 */
[----:B0-----:R-:W-:-:S03]  /*6590*/  LOP3.LUT R9, R12, R3, RZ, 0x3c, !PT ;  /* 0x000000030c097212 */ /* 0x001fc600078e3cff */
[----:B------:R-:W-:Y:S01]  /*65a0*/  IMAD R11, R7, 0x8, R0 ;  /* 0x00000008070b7824 */ /* 0x000fe200078e0200 */
[----:B------:R-:W-:Y:S01]  /*65b0*/  SHF.L.U32 R6, R9, 0x1f, RZ ;  /* 0x0000001f09067819 */ /* 0x000fe200000006ff */
[----:B-1----:R-:W-:Y:S06]  /*65c0*/  @!P0 BRA `(.L_x_127) ;  /* 0x0000000400448947 */ /* 0x002fec0003800000 */
.L_x_143:
[----:B------:R-:W1:Y:S01]  /*65d0*/  SYNCS.PHASECHK.TRANS64.TRYWAIT P0, [R11+URZ], R6 ;  /* 0x000000060b0075a7 */ /* 0x000e62000800017f */
[----:B------:R-:W-:-:S05]  /*65e0*/  VIADD R2, R7, 0x1 ;  /* 0x0000000107027836 */ /* 0x000fca0000000000 */
[----:B------:R-:W-:-:S04]  /*65f0*/  ISETP.NE.AND P1, PT, R2, 0x7, PT ;  /* 0x000000070200780c */ /* 0x000fc80003f25270 */
[----:B------:R-:W-:Y:S02]  /*6600*/  SEL R4, RZ, 0x1, P1 ;  /* 0x00000001ff047807 */ /* 0x000fe40000800000 */
[----:B------:R-:W-:Y:S02]  /*6610*/  SEL R3, R2, RZ, P1 ;  /* 0x000000ff02037207 */ /* 0x000fe40000800000 */
[----:B------:R-:W-:Y:S01]  /*6620*/  LOP3.LUT R4, R9, R4, RZ, 0x3c, !PT ;  /* 0x0000000409047212 */ /* 0x000fe200078e3cff */
[----:B-1----:R-:W-:Y:S06]  /*6630*/  @!P0 BRA `(.L_x_128) ;  /* 0x00000004003c8947 */ /* 0x002fec0003800000 */
.L_x_144:
[----:B------:R-:W-:Y:S01]  /*6640*/  IMAD R3, R3, 0x8, R0 ;  /* 0x0000000803037824 */ /* 0x000fe200078e0200 */
[----:B------:R-:W-:-:S07]  /*6650*/  SHF.L.U32 R0, R4, 0x1f, RZ ;  /* 0x0000001f04007819 */ /* 0x000fce00000006ff */
.L_x_129:
[----:B--2---:R2:W3:Y:S02]  /*6660*/  SYNCS.PHASECHK.TRANS64.TRYWAIT P0, [R3+URZ], R0 ;  /* 0x00000000030075a7 */ /* 0x0044e4000800017f */
[----:B---3--:R-:W-:Y:S05]  /*6670*/  @!P0 NANOSLEEP.SYNCS 0x989680 ;  /* 0x009896800000895d */ /* 0x008fea0003900000 */
[----:B------:R-:W3:Y:S02]  /*6680*/  @!P0 SYNCS.PHASECHK.TRANS64 P0, [R3+URZ], R0 ;  /* 0x00000000030085a7 */ /* 0x000ee4000800007f */
[----:B---3--:R-:W-:Y:S05]  /*6690*/  @!P0 BRA `(.L_x_129) ;  /* 0xfffffffc00f08947 */ /* 0x008fea000383ffff */
.L_x_121:
[----:B------:R-:W-:Y:S05]  /*66a0*/  BSYNC B0 ;  /* 0x0000000000007941 */ /* 0x000fea0003800000 */
.L_x_120:
[----:B------:R-:W-:Y:S05]  /*66b0*/  EXIT ;  /* 0x000000000000794d */ /* 0x000fea0003800000 */
.L_x_15:
[----:B0-----:R-:W-:-:S04]  /*66c0*/  IMAD.U32 R15, RZ, RZ, UR15 ;  /* 0x0000000fff0f7e24 */ /* 0x001fc8000f8e00ff */
[----:B------:R0:W1:Y:S03]  /*66d0*/  SYNCS.PHASECHK.TRANS64.TRYWAIT P0, [R15+URZ+-0x8], R14 ;  /* 0xfffff80e0f0075a7 */ /* 0x000066000800017f */
[----:B-1----:R-:W-:Y:S05]  /*66e0*/  @!P0 NANOSLEEP.SYNCS 0x989680 ;  /* 0x009896800000895d */ /* 0x002fea0003900000 */
[----:B------:R-:W1:Y:S02]  /*66f0*/  @!P0 SYNCS.PHASECHK.TRANS64 P0, [R15+URZ+-0x8], R14 ;  /* 0xfffff80e0f0085a7 */ /* 0x000e64000800007f */
[----:B-1----:R-:W-:Y:S05]  /*6700*/  @!P0 BRA `(.L_x_15) ;  /* 0xfffffffc00ec8947 */ /* 0x002fea000383ffff */
[----:B------:R-:W-:Y:S05]  /*6710*/  BRA `(.L_x_130) ;  /* 0xffffffac008c7947 */ /* 0x000fea000383ffff */
.L_x_20:
[----:B-1----:R-:W-:-:S04]  /*6720*/  IMAD.U32 R15, RZ, RZ, UR6 ;  /* 0x00000006ff0f7e24 */ /* 0x002fc8000f8e00ff */
[----:B------:R1:W2:Y:S03]  /*6730*/  SYNCS.PHASECHK.TRANS64.TRYWAIT P0, [R15+URZ], R14 ;  /* 0x0000000e0f0075a7 */ /* 0x0002a6000800017f */
[----:B--2---:R-:W-:Y:S05]  /*6740*/  @!P0 NANOSLEEP.SYNCS 0x989680 ;  /* 0x009896800000895d */ /* 0x004fea0003900000 */
[----:B------:R-:W2:Y:S02]  /*6750*/  @!P0 SYNCS.PHASECHK.TRANS64 P0, [R15+URZ], R14 ;  /* 0x0000000e0f0085a7 */ /* 0x000ea4000800007f */
[----:B--2---:R-:W-:Y:S05]  /*6760*/  @!P0 BRA `(.L_x_20) ;  /* 0xfffffffc00ec8947 */ /* 0x004fea000383ffff */
[----:B------:R-:W-:Y:S05]  /*6770*/  BRA `(.L_x_19) ;  /* 0xffffffb000347947 */ /* 0x000fea000383ffff */
.L_x_26:
[----:B-1----:R-:W-:-:S04]  /*6780*/  IMAD.U32 R16, RZ, RZ, UR9 ;  /* 0x00000009ff107e24 */ /* 0x002fc8000f8e00ff */
[----:B------:R1:W2:Y:S03]  /*6790*/  SYNCS.PHASECHK.TRANS64.TRYWAIT P0, [R16+URZ], R15 ;  /* 0x0000000f100075a7 */ /* 0x0002a6000800017f */
[----:B--2---:R-:W-:Y:S05]  /*67a0*/  @!P0 NANOSLEEP.SYNCS 0x989680 ;  /* 0x009896800000895d */ /* 0x004fea0003900000 */
[----:B------:R-:W2:Y:S02]  /*67b0*/  @!P0 SYNCS.PHASECHK.TRANS64 P0, [R16+URZ], R15 ;  /* 0x0000000f100085a7 */ /* 0x000ea4000800007f */
[----:B--2---:R-:W-:Y:S05]  /*67c0*/  @!P0 BRA `(.L_x_26) ;  /* 0xfffffffc00ec8947 */ /* 0x004fea000383ffff */
[----:B------:R-:W-:Y:S05]  /*67d0*/  BRA `(.L_x_25) ;  /* 0xffffffb400887947 */ /* 0x000fea000383ffff */
.L_x_34:
[----:B0-----:R-:W-:-:S04]  /*67e0*/  IMAD.U32 R15, RZ, RZ, UR15 ;  /* 0x0000000fff0f7e24 */ /* 0x001fc8000f8e00ff */
[----:B------:R0:W1:Y:S03]  /*67f0*/  SYNCS.PHASECHK.TRANS64.TRYWAIT P0, [R15+URZ+0x8], R14 ;  /* 0x0000080e0f0075a7 */ /* 0x000066000800017f */
[----:B-1----:R-:W-:Y:S05]  /*6800*/  @!P0 NANOSLEEP.SYNCS 0x989680 ;  /* 0x009896800000895d */ /* 0x002fea0003900000 */
[----:B------:R-:W1:Y:S02]  /*6810*/  @!P0 SYNCS.PHASECHK.TRANS64 P0, [R15+URZ+0x8], R14 ;  /* 0x0000080e0f0085a7 */ /* 0x000e64000800007f */
[----:B-1----:R-:W-:Y:S05]  /*6820*/  @!P0 BRA `(.L_x_34) ;  /* 0xfffffffc00ec8947 */ /* 0x002fea000383ffff */
[----:B------:R-:W-:Y:S05]  /*6830*/  BRA `(.L_x_131) ;  /* 0xffffffbc00d07947 */ /* 0x000fea000383ffff */
.L_x_107:
[----:B------:R-:W-:Y:S01]  /*6840*/  BSSY B1, `(.L_x_132) ;  /* 0x0000006000017945 */ /* 0x000fe20003800000 */
[----:B------:R-:W-:-:S07]  /*6850*/  IMAD.MOV.U32 R10, RZ, RZ, -0x1 ;  /* 0xffffffffff0a7424 */ /* 0x000fce00078e00ff */
[----:B------:R-:W-:Y:S05]  /*6860*/  WARPSYNC.COLLECTIVE R10, `(.L_x_133) ;  /* 0x000000000a0c7348 */ /* 0x000fea0003c00000 */
[----:B------:R-:W-:Y:S02]  /*6870*/  ELECT P1, UR62, PT ;  /* 0x00000000003e782f */ /* 0x000fe40003820000 */
[----:B------:R-:W-:Y:S01]  /*6880*/  MOV R10, UR62 ;  /* 0x0000003e000a7c02 */ /* 0x000fe20008000f00 */
[----:B------:R-:W-:Y:S10]  /*6890*/  ENDCOLLECTIVE ;  /* 0x000000000000791b */ /* 0x000ff40003800000 */
.L_x_133:
[----:B------:R-:W-:Y:S05]  /*68a0*/  BSYNC B1 ;  /* 0x0000000000017941 */ /* 0x000fea0003800000 */
.L_x_132:
[----:B------:R-:W-:Y:S05]  /*68b0*/  BRA `(.L_x_134) ;  /* 0xffffffec00a07947 */ /* 0x000fea000383ffff */
.L_x_110:
[----:B-1----:R1:W2:Y:S02]  /*68c0*/  SYNCS.PHASECHK.TRANS64.TRYWAIT P1, [R19+URZ+0x38], R10 ;  /* 0x0000380a130075a7 */ /* 0x0022a4000802017f */
[----:B--2---:R-:W-:Y:S05]  /*68d0*/  @!P1 NANOSLEEP.SYNCS 0x989680 ;  /* 0x009896800000995d */ /* 0x004fea0003900000 */
[----:B------:R-:W2:Y:S02]  /*68e0*/  @!P1 SYNCS.PHASECHK.TRANS64 P1, [R19+URZ+0x38], R10 ;  /* 0x0000380a130095a7 */ /* 0x000ea4000802007f */
[----:B--2---:R-:W-:Y:S05]  /*68f0*/  @!P1 BRA `(.L_x_110) ;  /* 0xfffffffc00f09947 */ /* 0x004fea000383ffff */
[----:B------:R-:W-:Y:S05]  /*6900*/  BRA `(.L_x_135) ;  /* 0xffffffec00d47947 */ /* 0x000fea000383ffff */
.L_x_119:
[----:B------:R-:W-:Y:S01]  /*6910*/  BSSY B0, `(.L_x_136) ;  /* 0x0000006000007945 */ /* 0x000fe20003800000 */
[----:B------:R-:W-:-:S07]  /*6920*/  IMAD.MOV.U32 R10, RZ, RZ, -0x1 ;  /* 0xffffffffff0a7424 */ /* 0x000fce00078e00ff */
[----:B------:R-:W-:Y:S05]  /*6930*/  WARPSYNC.COLLECTIVE R10, `(.L_x_137) ;  /* 0x000000000a0c7348 */ /* 0x000fea0003c00000 */
[----:B------:R-:W-:Y:S02]  /*6940*/  ELECT P1, UR62, PT ;  /* 0x00000000003e782f */ /* 0x000fe40003820000 */
[----:B------:R-:W-:Y:S01]  /*6950*/  MOV R10, UR62 ;  /* 0x0000003e000a7c02 */ /* 0x000fe20008000f00 */
[----:B------:R-:W-:Y:S10]  /*6960*/  ENDCOLLECTIVE ;  /* 0x000000000000791b */ /* 0x000ff40003800000 */
.L_x_137:
[----:B------:R-:W-:Y:S05]  /*6970*/  BSYNC B0 ;  /* 0x0000000000007941 */ /* 0x000fea0003800000 */
.L_x_136:
[----:B------:R-:W-:Y:S01]  /*6980*/  PLOP3.LUT P0, PT, P1, PT, PT, 0x80, 0x0 ;  /* 0x000000000000781c */ /* 0x000fe20000f0f070 */
[----:B------:R-:W-:-:S12]  /*6990*/  BRA `(.L_x_138) ;  /* 0xfffffff800287947 */ /* 0x000fd8000383ffff */
.L_x_123:
[----:B0-----:R0:W1:Y:S02]  /*69a0*/  SYNCS.PHASECHK.TRANS64.TRYWAIT P0, [R5+URZ], R2 ;  /* 0x00000002050075a7 */ /* 0x001064000800017f */
[----:B-1----:R-:W-:Y:S05]  /*69b0*/  @!P0 NANOSLEEP.SYNCS 0x989680 ;  /* 0x009896800000895d */ /* 0x002fea0003900000 */
[----:B------:R-:W1:Y:S02]  /*69c0*/  @!P0 SYNCS.PHASECHK.TRANS64 P0, [R5+URZ], R2 ;  /* 0x00000002050085a7 */ /* 0x000e64000800007f */
[----:B-1----:R-:W-:Y:S05]  /*69d0*/  @!P0 BRA `(.L_x_123) ;  /* 0xfffffffc00f08947 */ /* 0x002fea000383ffff */
[----:B------:R-:W-:Y:S05]  /*69e0*/  BRA `(.L_x_139) ;  /* 0xfffffff800687947 */ /* 0x000fea000383ffff */
.L_x_124:
[----:B0-----:R0:W1:Y:S02]  /*69f0*/  SYNCS.PHASECHK.TRANS64.TRYWAIT P0, [R7+URZ], R4 ;  /* 0x00000004070075a7 */ /* 0x001064000800017f */
[----:B-1----:R-:W-:Y:S05]  /*6a00*/  @!P0 NANOSLEEP.SYNCS 0x989680 ;  /* 0x009896800000895d */ /* 0x002fea0003900000 */
[----:B------:R-:W1:Y:S02]  /*6a10*/  @!P0 SYNCS.PHASECHK.TRANS64 P0, [R7+URZ], R4 ;  /* 0x00000004070085a7 */ /* 0x000e64000800007f */
[----:B-1----:R-:W-:Y:S05]  /*6a20*/  @!P0 BRA `(.L_x_124) ;  /* 0xfffffffc00f08947 */ /* 0x002fea000383ffff */
[----:B------:R-:W-:Y:S05]  /*6a30*/  BRA `(.L_x_140) ;  /* 0xfffffff800787947 */ /* 0x000fea000383ffff */
.L_x_125:
[----:B0-----:R0:W1:Y:S02]  /*6a40*/  SYNCS.PHASECHK.TRANS64.TRYWAIT P0, [R6+URZ], R5 ;  /* 0x00000005060075a7 */ /* 0x001064000800017f */
[----:B-1----:R-:W-:Y:S05]  /*6a50*/  @!P0 NANOSLEEP.SYNCS 0x989680 ;  /* 0x009896800000895d */ /* 0x002fea0003900000 */
[----:B------:R-:W1:Y:S02]  /*6a60*/  @!P0 SYNCS.PHASECHK.TRANS64 P0, [R6+URZ], R5 ;  /* 0x00000005060085a7 */ /* 0x000e64000800007f */
[----:B-1----:R-:W-:Y:S05]  /*6a70*/  @!P0 BRA `(.L_x_125) ;  /* 0xfffffffc00f08947 */ /* 0x002fea000383ffff */
[----:B------:R-:W-:Y:S05]  /*6a80*/  BRA `(.L_x_141) ;  /* 0xfffffff800887947 */ /* 0x000fea000383ffff */
.L_x_126:
[----:B0-----:R0:W1:Y:S02]  /*6a90*/  SYNCS.PHASECHK.TRANS64.TRYWAIT P0, [R9+URZ], R4 ;  /* 0x00000004090075a7 */ /* 0x001064000800017f */
[----:B-1----:R-:W-:Y:S05]  /*6aa0*/  @!P0 NANOSLEEP.SYNCS 0x989680 ;  /* 0x009896800000895d */ /* 0x002fea0003900000 */
[----:B------:R-:W1:Y:S02]  /*6ab0*/  @!P0 SYNCS.PHASECHK.TRANS64 P0, [R9+URZ], R4 ;  /* 0x00000004090085a7 */ /* 0x000e64000800007f */
[----:B-1----:R-:W-:Y:S05]  /*6ac0*/  @!P0 BRA `(.L_x_126) ;  /* 0xfffffffc00f08947 */ /* 0x002fea000383ffff */
[----:B------:R-:W-:Y:S05]  /*6ad0*/  BRA `(.L_x_142) ;  /* 0xfffffff800987947 */ /* 0x000fea000383ffff */
.L_x_127:
[----:B0-----:R0:W1:Y:S02]  /*6ae0*/  SYNCS.PHASECHK.TRANS64.TRYWAIT P0, [R8+URZ], R5 ;  /* 0x00000005080075a7 */ /* 0x001064000800017f */
[----:B-1----:R-:W-:Y:S05]  /*6af0*/  @!P0 NANOSLEEP.SYNCS 0x989680 ;  /* 0x009896800000895d */ /* 0x002fea0003900000 */
[----:B------:R-:W1:Y:S02]  /*6b00*/  @!P0 SYNCS.PHASECHK.TRANS64 P0, [R8+URZ], R5 ;  /* 0x00000005080085a7 */ /* 0x000e64000800007f */
[----:B-1----:R-:W-:Y:S05]  /*6b10*/  @!P0 BRA `(.L_x_127) ;  /* 0xfffffffc00f08947 */ /* 0x002fea000383ffff */
[----:B------:R-:W-:Y:S05]  /*6b20*/  BRA `(.L_x_143) ;  /* 0xfffffff800a87947 */ /* 0x000fea000383ffff */
.L_x_128:
[----:B-1----:R1:W2:Y:S02]  /*6b30*/  SYNCS.PHASECHK.TRANS64.TRYWAIT P0, [R11+URZ], R6 ;  /* 0x000000060b0075a7 */ /* 0x0022a4000800017f */
[----:B--2---:R-:W-:Y:S05]  /*6b40*/  @!P0 NANOSLEEP.SYNCS 0x989680 ;  /* 0x009896800000895d */ /* 0x004fea0003900000 */
[----:B------:R-:W2:Y:S02]  /*6b50*/  @!P0 SYNCS.PHASECHK.TRANS64 P0, [R11+URZ], R6 ;  /* 0x000000060b0085a7 */ /* 0x000ea4000800007f */
[----:B--2---:R-:W-:Y:S05]  /*6b60*/  @!P0 BRA `(.L_x_128) ;  /* 0xfffffffc00f08947 */ /* 0x004fea000383ffff */
[----:B------:R-:W-:Y:S05]  /*6b70*/  BRA `(.L_x_144) ;  /* 0xfffffff800b07947 */ /* 0x000fea000383ffff */
.L_x_145:
[----:B------:R-:W-:-:S00]  /*6b80*/  BRA `(.L_x_145) ;  /* 0xfffffffc00fc7947 */ /* 0x000fc0000383ffff */
[----:B------:R-:W-:-:S00]  /*6b90*/  NOP ;  /* 0x0000000000007918 */ /* 0x000fc00000000000 */
        /* <DEDUP_REMOVED lines=14> */
.L_x_146:


//--------------------- .nv.shared._ZN7cutlass13device_kernelINS_4gemm6kernel13GemmUniversalIN4cute5tupleIJiiiiEEENS1_10collective13CollectiveMmaINS1_37MainloopSm90TmaGmmaWarpSpecializedFP8ILi7ENS5_IJNS4_1CILi1EEESB_SB_EEENS1_32KernelTmaWarpSpecializedPingpongEEENS5_IJNSA_ILi64EEESF_SF_EEENS_12float_e4m3_tENS5_IJlSB_lEEESH_SI_NS4_8TiledMMAINS4_8MMA_AtomIJNS4_4SM904GMMA30MMA_64x64x32_F32E4M3E4M3_SS_TNILNSM_7ScaleInE1ELSO_1EEEEEENS4_6LayoutISC_NS5_IJNSA_ILi0EEESS_SS_EEEEENS5_IJNS4_10UnderscoreESV_SV_EEEEENS4_13SM90_TMA_LOADENS4_14ComposedLayoutINS4_7SwizzleILi2ELi4ELi3EEENS4_18smem_ptr_flag_bitsILi8EEENSR_INS5_IJNSA_ILi8EEESF_EEENS5_IJSF_SB_EEEEEEEvNS4_8identityESY_S18_vS19_EENS_8epilogue10collective6detail29Sm90TmaWarpSpecializedAdapterINS1C_15DefaultEpilogueISH_SI_SI_NS1B_6thread17LinearCombinationISH_Li1EffLNS1G_9ScaleType4KindE0ELNS_15FloatRoundStyleE2ESH_EENS1_15EpilogueDefaultEEEEEvvEEEEvNT_6ParamsE --------------------------
	.section	.nv.shared._ZN7cutlass13device_kernelINS_4gemm6kernel13GemmUniversalIN4cute5tupleIJiiiiEEENS1_10collective13CollectiveMmaINS1_37MainloopSm90TmaGmmaWarpSpecializedFP8ILi7ENS5_IJNS4_1CILi1EEESB_SB_EEENS1_32KernelTmaWarpSpecializedPingpongEEENS5_IJNSA_ILi64EEESF_SF_EEENS_12float_e4m3_tENS5_IJlSB_lEEESH_SI_NS4_8TiledMMAINS4_8MMA_AtomIJNS4_4SM904GMMA30MMA_64x64x32_F32E4M3E4M3_SS_TNILNSM_7ScaleInE1ELSO_1EEEEEENS4_6LayoutISC_NS5_IJNSA_ILi0EEESS_SS_EEEEENS5_IJNS4_10UnderscoreESV_SV_EEEEENS4_13SM90_TMA_LOADENS4_14ComposedLayoutINS4_7SwizzleILi2ELi4ELi3EEENS4_18smem_ptr_flag_bitsILi8EEENSR_INS5_IJNSA_ILi8EEESF_EEENS5_IJSF_SB_EEEEEEEvNS4_8identityESY_S18_vS19_EENS_8epilogue10collective6detail29Sm90TmaWarpSpecializedAdapterINS1C_15DefaultEpilogueISH_SI_SI_NS1B_6thread17LinearCombinationISH_Li1EffLNS1G_9ScaleType4KindE0ELNS_15FloatRoundStyleE2ESH_EENS1_15EpilogueDefaultEEEEEvvEEEEvNT_6ParamsE,"aw",@nobits
	.sectionflags	@""
	.align	16
	.zero		1024


//--------------------- .nv.shared.reserved.0     --------------------------
	.section	.nv.shared.reserved.0,"aw",@nobits
	.weak		__nv_reservedSMEM_offset_0_alias
	.size		__nv_reservedSMEM_offset_0_alias, 0, 0
	.other		__nv_reservedSMEM_offset_0_alias,@"STO_CUDA_RESERVED_SHARED STV_DEFAULT"
__nv_reservedSMEM_offset_0_alias:
	.zero		0


//--------------------- .nv.global                --------------------------
	.section	.nv.global,"aw",@nobits
.nv.global:
	.type		_ZN40_INTERNAL_5db38a45_4_k_cu_b97cb772_259524cute1_E,@object
	.size		_ZN40_INTERNAL_5db38a45_4_k_cu_b97cb772_259524cute1_E,(_ZN40_INTERNAL_5db38a45_4_k_cu_b97cb772_259524cuda3std3__45__cpo6cbeginE - _ZN40_INTERNAL_5db38a45_4_k_cu_b97cb772_259524cute1_E)
_ZN40_INTERNAL_5db38a45_4_k_cu_b97cb772_259524cute1_E:
	.zero		1
	.type		_ZN40_INTERNAL_5db38a45_4_k_cu_b97cb772_259524cuda3std3__45__cpo6cbeginE,@object
	.size		_ZN40_INTERNAL_5db38a45_4_k_cu_b97cb772_259524cuda3std3__45__cpo6cbeginE,(_ZN40_INTERNAL_5db38a45_4_k_cu_b97cb772_259524cuda3std3__48in_placeE - _ZN40_INTERNAL_5db38a45_4_k_cu_b97cb772_259524cuda3std3__45__cpo6cbeginE)
_ZN40_INTERNAL_5db38a45_4_k_cu_b97cb772_259524cuda3std3__45__cpo6cbeginE:
	.zero		1
	.type		_ZN40_INTERNAL_5db38a45_4_k_cu_b97cb772_259524cuda3std3__48in_placeE,@object
	.size		_ZN40_INTERNAL_5db38a45_4_k_cu_b97cb772_259524cuda3std3__48in_placeE,(_ZN40_INTERNAL_5db38a45_4_k_cu_b97cb772_259524cuda3std6ranges3__45__cpo9iter_moveE - _ZN40_INTERNAL_5db38a45_4_k_cu_b97cb772_259524cuda3std3__48in_placeE)
_ZN40_INTERNAL_5db38a45_4_k_cu_b97cb772_259524cuda3std3__48in_placeE:
	.zero		1
	.type		_ZN40_INTERNAL_5db38a45_4_k_cu_b97cb772_259524cuda3std6ranges3__45__cpo9iter_moveE,@object
	.size		_ZN40_INTERNAL_5db38a45_4_k_cu_b97cb772_259524cuda3std6ranges3__45__cpo9iter_moveE,(_ZN40_INTERNAL_5db38a45_4_k_cu_b97cb772_259524cuda3std3__45__cpo5beginE - _ZN40_INTERNAL_5db38a45_4_k_cu_b97cb772_259524cuda3std6ranges3__45__cpo9iter_moveE)
_ZN40_INTERNAL_5db38a45_4_k_cu_b97cb772_259524cuda3std6ranges3__45__cpo9iter_moveE:
	.zero		1
	.type		_ZN40_INTERNAL_5db38a45_4_k_cu_b97cb772_259524cuda3std3__45__cpo5beginE,@object
	.size		_ZN40_INTERNAL_5db38a45_4_k_cu_b97cb772_259524cuda3std3__45__cpo5beginE,(_ZN40_INTERNAL_5db38a45_4_k_cu_b97cb772_259524cuda3std3__442_GLOBAL__N__5db38a45_4_k_cu_b97cb772_259526ignoreE - _ZN40_INTERNAL_5db38a45_4_k_cu_b97cb772_259524cuda3std3__45__cpo5beginE)
_ZN40_INTERNAL_5db38a45_4_k_cu_b97cb772_259524cuda3std3__45__cpo5beginE:
	.zero		1
	.type		_ZN40_INTERNAL_5db38a45_4_k_cu_b97cb772_259524cuda3std3__442_GLOBAL__N__5db38a45_4_k_cu_b97cb772_259526ignoreE,@object
	.size		_ZN40_INTERNAL_5db38a45_4_k_cu_b97cb772_259524cuda3std3__442_GLOBAL__N__5db38a45_4_k_cu_b97cb772_259526ignoreE,(_ZN40_INTERNAL_5db38a45_4_k_cu_b97cb772_259524cute7productE - _ZN40_INTERNAL_5db38a45_4_k_cu_b97cb772_259524cuda3std3__442_GLOBAL__N__5db38a45_4_k_cu_b97cb772_259526ignoreE)
_ZN40_INTERNAL_5db38a45_4_k_cu_b97cb772_259524cuda3std3__442_GLOBAL__N__5db38a45_4_k_cu_b97cb772_259526ignoreE:
	.zero		1
	.type		_ZN40_INTERNAL_5db38a45_4_k_cu_b97cb772_259524cute7productE,@object
	.size		_ZN40_INTERNAL_5db38a45_4_k_cu_b97cb772_259524cute7productE,(_ZN40_INTERNAL_5db38a45_4_k_cu_b97cb772_259524cuda3std3__45__cpo3endE - _ZN40_INTERNAL_5db38a45_4_k_cu_b97cb772_259524cute7productE)
_ZN40_INTERNAL_5db38a45_4_k_cu_b97cb772_259524cute7productE:
	.zero		1
	.type		_ZN40_INTERNAL_5db38a45_4_k_cu_b97cb772_259524cuda3std3__45__cpo3endE,@object
	.size		_ZN40_INTERNAL_5db38a45_4_k_cu_b97cb772_259524cuda3std3__45__cpo3endE,(_ZN40_INTERNAL_5db38a45_4_k_cu_b97cb772_259524cuda3std3__419piecewise_constructE - _ZN40_INTERNAL_5db38a45_4_k_cu_b97cb772_259524cuda3std3__45__cpo3endE)
_ZN40_INTERNAL_5db38a45_4_k_cu_b97cb772_259524cuda3std3__45__cpo3endE:
	.zero		1
	.type		_ZN40_INTERNAL_5db38a45_4_k_cu_b97cb772_259524cuda3std3__419piecewise_constructE,@object
	.size		_ZN40_INTERNAL_5db38a45_4_k_cu_b97cb772_259524cuda3std3__419piecewise_constructE,(_ZN40_INTERNAL_5db38a45_4_k_cu_b97cb772_259524cuda3std3__45__cpo4cendE - _ZN40_INTERNAL_5db38a45_4_k_cu_b97cb772_259524cuda3std3__419piecewise_constructE)
_ZN40_INTERNAL_5db38a45_4_k_cu_b97cb772_259524cuda3std3__419piecewise_constructE:
	.zero		1
	.type		_ZN40_INTERNAL_5db38a45_4_k_cu_b97cb772_259524cuda3std3__45__cpo4cendE,@object
	.size		_ZN40_INTERNAL_5db38a45_4_k_cu_b97cb772_259524cuda3std3__45__cpo4cendE,(_ZN40_INTERNAL_5db38a45_4_k_cu_b97cb772_259524cuda3std6ranges3__45__cpo4swapE - _ZN40_INTERNAL_5db38a45_4_k_cu_b97cb772_259524cuda3std3__45__cpo4cendE)
_ZN40_INTERNAL_5db38a45_4_k_cu_b97cb772_259524cuda3std3__45__cpo4cendE:
	.zero		1
	.type		_ZN40_INTERNAL_5db38a45_4_k_cu_b97cb772_259524cuda3std6ranges3__45__cpo4swapE,@object
	.size		_ZN40_INTERNAL_5db38a45_4_k_cu_b97cb772_259524cuda3std6ranges3__45__cpo4swapE,(.L_7 - _ZN40_INTERNAL_5db38a45_4_k_cu_b97cb772_259524cuda3std6ranges3__45__cpo4swapE)
_ZN40_INTERNAL_5db38a45_4_k_cu_b97cb772_259524cuda3std6ranges3__45__cpo4swapE:
	.zero		1
.L_7:


//--------------------- .nv.constant0._ZN7cutlass13device_kernelINS_4gemm6kernel13GemmUniversalIN4cute5tupleIJiiiiEEENS1_10collective13CollectiveMmaINS1_37MainloopSm90TmaGmmaWarpSpecializedFP8ILi7ENS5_IJNS4_1CILi1EEESB_SB_EEENS1_32KernelTmaWarpSpecializedPingpongEEENS5_IJNSA_ILi64EEESF_SF_EEENS_12float_e4m3_tENS5_IJlSB_lEEESH_SI_NS4_8TiledMMAINS4_8MMA_AtomIJNS4_4SM904GMMA30MMA_64x64x32_F32E4M3E4M3_SS_TNILNSM_7ScaleInE1ELSO_1EEEEEENS4_6LayoutISC_NS5_IJNSA_ILi0EEESS_SS_EEEEENS5_IJNS4_10UnderscoreESV_SV_EEEEENS4_13SM90_TMA_LOADENS4_14ComposedLayoutINS4_7SwizzleILi2ELi4ELi3EEENS4_18smem_ptr_flag_bitsILi8EEENSR_INS5_IJNSA_ILi8EEESF_EEENS5_IJSF_SB_EEEEEEEvNS4_8identityESY_S18_vS19_EENS_8epilogue10collective6detail29Sm90TmaWarpSpecializedAdapterINS1C_15DefaultEpilogueISH_SI_SI_NS1B_6thread17LinearCombinationISH_Li1EffLNS1G_9ScaleType4KindE0ELNS_15FloatRoundStyleE2ESH_EENS1_15EpilogueDefaultEEEEEvvEEEEvNT_6ParamsE --------------------------
	.section	.nv.constant0._ZN7cutlass13device_kernelINS_4gemm6kernel13GemmUniversalIN4cute5tupleIJiiiiEEENS1_10collective13CollectiveMmaINS1_37MainloopSm90TmaGmmaWarpSpecializedFP8ILi7ENS5_IJNS4_1CILi1EEESB_SB_EEENS1_32KernelTmaWarpSpecializedPingpongEEENS5_IJNSA_ILi64EEESF_SF_EEENS_12float_e4m3_tENS5_IJlSB_lEEESH_SI_NS4_8TiledMMAINS4_8MMA_AtomIJNS4_4SM904GMMA30MMA_64x64x32_F32E4M3E4M3_SS_TNILNSM_7ScaleInE1ELSO_1EEEEEENS4_6LayoutISC_NS5_IJNSA_ILi0EEESS_SS_EEEEENS5_IJNS4_10UnderscoreESV_SV_EEEEENS4_13SM90_TMA_LOADENS4_14ComposedLayoutINS4_7SwizzleILi2ELi4ELi3EEENS4_18smem_ptr_flag_bitsILi8EEENSR_INS5_IJNSA_ILi8EEESF_EEENS5_IJSF_SB_EEEEEEEvNS4_8identityESY_S18_vS19_EENS_8epilogue10collective6detail29Sm90TmaWarpSpecializedAdapterINS1C_15DefaultEpilogueISH_SI_SI_NS1B_6thread17LinearCombinationISH_Li1EffLNS1G_9ScaleType4KindE0ELNS_15FloatRoundStyleE2ESH_EENS1_15EpilogueDefaultEEEEEvvEEEEvNT_6ParamsE,"a",@progbits
	.sectionflags	@""
	.align	4
.nv.constant0._ZN7cutlass13device_kernelINS_4gemm6kernel13GemmUniversalIN4cute5tupleIJiiiiEEENS1_10collective13CollectiveMmaINS1_37MainloopSm90TmaGmmaWarpSpecializedFP8ILi7ENS5_IJNS4_1CILi1EEESB_SB_EEENS1_32KernelTmaWarpSpecializedPingpongEEENS5_IJNSA_ILi64EEESF_SF_EEENS_12float_e4m3_tENS5_IJlSB_lEEESH_SI_NS4_8TiledMMAINS4_8MMA_AtomIJNS4_4SM904GMMA30MMA_64x64x32_F32E4M3E4M3_SS_TNILNSM_7ScaleInE1ELSO_1EEEEEENS4_6LayoutISC_NS5_IJNSA_ILi0EEESS_SS_EEEEENS5_IJNS4_10UnderscoreESV_SV_EEEEENS4_13SM90_TMA_LOADENS4_14ComposedLayoutINS4_7SwizzleILi2ELi4ELi3EEENS4_18smem_ptr_flag_bitsILi8EEENSR_INS5_IJNSA_ILi8EEESF_EEENS5_IJSF_SB_EEEEEEEvNS4_8identityESY_S18_vS19_EENS_8epilogue10collective6detail29Sm90TmaWarpSpecializedAdapterINS1C_15DefaultEpilogueISH_SI_SI_NS1B_6thread17LinearCombinationISH_Li1EffLNS1G_9ScaleType4KindE0ELNS_15FloatRoundStyleE2ESH_EENS1_15EpilogueDefaultEEEEEvvEEEEvNT_6ParamsE:
	.zero		1664


//--------------------- SYMBOLS --------------------------

	.type		.nv.reservedSmem.offset0,@object
	.size		.nv.reservedSmem.offset0,0x4
